# CuTe-DSL kernel — source=cudnn_frontend_dsl family=gemm_swiglu_bs
# config = {"ab_dtype": "Float8E4M3FN", "sf_vec": 32, "vector_f32": true, "mma_mn": [256, 256], "cluster_mn": [2, 1]}


// ===== COMPILED SASS (sm_100a) =====

	.target	sm_100a

	.elftype	@"ET_EXEC"


//--------------------- .note.nv.tkinfo           --------------------------
	.section	.note.nv.tkinfo,"",@"SHT_NOTE"
	.sectionflags	@"SHF_NOTE_NV_TKINFO"
	.tkinfo
        /*0018*/ 	.word	0x00000081
        /*0030*/ 	.string	""
        /*0030*/ 	.string	"ptxas"
        /*0030*/ 	.string	"Cuda compilation tools, release 12.9, V12.9.83"
        /*0030*/ 	.string	"Build system must define TOOLS_VERSION_EXTENDED"
        /*0030*/ 	.string	"-O 3 -arch sm_100a "



//--------------------- .note.nv.cuver            --------------------------
	.section	.note.nv.cuver,"",@"SHT_NOTE"
	.sectionflags	@"SHF_NOTE_NV_CUVER"
        /*0018*/ 	.short	0x0001
        /*001a*/ 	.short	0x0064
        /*001c*/ 	.short	0x0001
        /*001e*/ 	.short	0x0000
        /*0020*/ 	.short	0x0001
        /*0022*/ 	.short	0x0000


//--------------------- .nv.info                  --------------------------
	.section	.nv.info,"",@"SHT_CUDA_INFO"
	.align	4


	//----- nvinfo : EIATTR_REGCOUNT
	.align		4
        /*0000*/ 	.byte	0x04, 0x2f
        /*0002*/ 	.short	(.L_6 - .L_5)
	.align		4
.L_5:
        /*0004*/ 	.word	index@(kernel_cutlass_kernel_cudnngemm_swigludense_blockscaled_gemm_persistent_swiglu_interleaved_quantSm100BlockScaledPersistentDenseGemmKernel_object_at__TiledMMA_ThrLayoutVMNK21111000_Permuta_0)
        /*0008*/ 	.word	0x00000068


	//----- nvinfo : EIATTR_FRAME_SIZE
	.align		4
.L_6:
        /*000c*/ 	.byte	0x04, 0x11
        /*000e*/ 	.short	(.L_8 - .L_7)
	.align		4
.L_7:
        /*0010*/ 	.word	index@($__internal_2_$__cuda_sm10x_tcgen05_guardrail_trap_unallocated_columns_being_dealloced)
        /*0014*/ 	.word	0x00000000


	//----- nvinfo : EIATTR_FRAME_SIZE
	.align		4
.L_8:
        /*0018*/ 	.byte	0x04, 0x11
        /*001a*/ 	.short	(.L_10 - .L_9)
	.align		4
.L_9:
        /*001c*/ 	.word	index@($__internal_1_$__cuda_sm10x_tcgen05_guardrail_trap_phase_invalid_during_alloc)
        /*0020*/ 	.word	0x00000000


	//----- nvinfo : EIATTR_FRAME_SIZE
	.align		4
.L_10:
        /*0024*/ 	.byte	0x04, 0x11
        /*0026*/ 	.short	(.L_12 - .L_11)
	.align		4
.L_11:
        /*0028*/ 	.word	index@($__internal_0_$__cuda_sm10x_tcgen05_guardrail_trap_col_being_dealloced_not_returned_by_alloc)
        /*002c*/ 	.word	0x00000000


	//----- nvinfo : EIATTR_FRAME_SIZE
	.align		4
.L_12:
        /*0030*/ 	.byte	0x04, 0x11
        /*0032*/ 	.short	(.L_14 - .L_13)
	.align		4
.L_13:
        /*0034*/ 	.word	index@(kernel_cutlass_kernel_cudnngemm_swigludense_blockscaled_gemm_persistent_swiglu_interleaved_quantSm100BlockScaledPersistentDenseGemmKernel_object_at__TiledMMA_ThrLayoutVMNK21111000_Permuta_0)
        /*0038*/ 	.word	0x00000000


	//----- nvinfo : EIATTR_MIN_STACK_SIZE
	.align		4
.L_14:
        /*003c*/ 	.byte	0x04, 0x12
        /*003e*/ 	.short	(.L_16 - .L_15)
	.align		4
.L_15:
        /*0040*/ 	.word	index@(kernel_cutlass_kernel_cudnngemm_swigludense_blockscaled_gemm_persistent_swiglu_interleaved_quantSm100BlockScaledPersistentDenseGemmKernel_object_at__TiledMMA_ThrLayoutVMNK21111000_Permuta_0)
        /*0044*/ 	.word	0x00000000
.L_16:


//--------------------- .nv.info.kernel_cutlass_kernel_cudnngemm_swigludense_blockscaled_gemm_persistent_swiglu_interleaved_quantSm100BlockScaledPersistentDenseGemmKernel_object_at__TiledMMA_ThrLayoutVMNK21111000_Permuta_0 --------------------------
	.section	.nv.info.kernel_cutlass_kernel_cudnngemm_swigludense_blockscaled_gemm_persistent_swiglu_interleaved_quantSm100BlockScaledPersistentDenseGemmKernel_object_at__TiledMMA_ThrLayoutVMNK21111000_Permuta_0,"",@"SHT_CUDA_INFO"
	.sectionflags	@""
	.align	4


	//----- nvinfo : EIATTR_CUDA_API_VERSION
	.align		4
        /*0000*/ 	.byte	0x04, 0x37
        /*0002*/ 	.short	(.L_18 - .L_17)
.L_17:
        /*0004*/ 	.word	0x00000081


	//----- nvinfo : EIATTR_KPARAM_INFO
	.align		4
.L_18:
        /*0008*/ 	.byte	0x04, 0x17
        /*000a*/ 	.short	(.L_20 - .L_19)
.L_19:
        /*000c*/ 	.word	0x00000000
        /*0010*/ 	.short	0x000b
        /*0012*/ 	.short	0x0364
        /*0014*/ 	.byte	0x00, 0xf0, 0x11, 0x00


	//----- nvinfo : EIATTR_KPARAM_INFO
	.align		4
.L_20:
        /*0018*/ 	.byte	0x04, 0x17
        /*001a*/ 	.short	(.L_22 - .L_21)
.L_21:
        /*001c*/ 	.word	0x00000000
        /*0020*/ 	.short	0x000a
        /*0022*/ 	.short	0x0358
        /*0024*/ 	.byte	0x00, 0xf0, 0x31, 0x00


	//----- nvinfo : EIATTR_KPARAM_INFO
	.align		4
.L_22:
        /*0028*/ 	.byte	0x04, 0x17
        /*002a*/ 	.short	(.L_24 - .L_23)
.L_23:
        /*002c*/ 	.word	0x00000000
        /*0030*/ 	.short	0x0009
        /*0032*/ 	.short	0x034c
        /*0034*/ 	.byte	0x00, 0xf0, 0x31, 0x00


	//----- nvinfo : EIATTR_KPARAM_INFO
	.align		4
.L_24:
        /*0038*/ 	.byte	0x04, 0x17
        /*003a*/ 	.short	(.L_26 - .L_25)
.L_25:
        /*003c*/ 	.word	0x00000000
        /*0040*/ 	.short	0x0008
        /*0042*/ 	.short	0x0340
        /*0044*/ 	.byte	0x00, 0xf0, 0x31, 0x00


	//----- nvinfo : EIATTR_KPARAM_INFO
	.align		4
.L_26:
        /*0048*/ 	.byte	0x04, 0x17
        /*004a*/ 	.short	(.L_28 - .L_27)
.L_27:
        /*004c*/ 	.word	0x00000000
        /*0050*/ 	.short	0x0007
        /*0052*/ 	.short	0x02c0
        /*0054*/ 	.byte	0x00, 0xf0, 0x01, 0x02


	//----- nvinfo : EIATTR_KPARAM_INFO
	.align		4
.L_28:
        /*0058*/ 	.byte	0x04, 0x17
        /*005a*/ 	.short	(.L_30 - .L_29)
.L_29:
        /*005c*/ 	.word	0x00000000
        /*0060*/ 	.short	0x0006
        /*0062*/ 	.short	0x0240
        /*0064*/ 	.byte	0x00, 0xf0, 0x01, 0x02


	//----- nvinfo : EIATTR_KPARAM_INFO
	.align		4
.L_30:
        /*0068*/ 	.byte	0x04, 0x17
        /*006a*/ 	.short	(.L_32 - .L_31)
.L_31:
        /*006c*/ 	.word	0x00000000
        /*0070*/ 	.short	0x0005
        /*0072*/ 	.short	0x01c0
        /*0074*/ 	.byte	0x00, 0xf0, 0x01, 0x02


	//----- nvinfo : EIATTR_KPARAM_INFO
	.align		4
.L_32:
        /*0078*/ 	.byte	0x04, 0x17
        /*007a*/ 	.short	(.L_34 - .L_33)
.L_33:
        /*007c*/ 	.word	0x00000000
        /*0080*/ 	.short	0x0004
        /*0082*/ 	.short	0x0140
        /*0084*/ 	.byte	0x00, 0xf0, 0x01, 0x02


	//----- nvinfo : EIATTR_KPARAM_INFO
	.align		4
.L_34:
        /*0088*/ 	.byte	0x04, 0x17
        /*008a*/ 	.short	(.L_36 - .L_35)
.L_35:
        /*008c*/ 	.word	0x00000000
        /*0090*/ 	.short	0x0003
        /*0092*/ 	.short	0x00c0
        /*0094*/ 	.byte	0x00, 0xf0, 0x01, 0x02


	//----- nvinfo : EIATTR_KPARAM_INFO
	.align		4
.L_36:
        /*0098*/ 	.byte	0x04, 0x17
        /*009a*/ 	.short	(.L_38 - .L_37)
.L_37:
        /*009c*/ 	.word	0x00000000
        /*00a0*/ 	.short	0x0002
        /*00a2*/ 	.short	0x0040
        /*00a4*/ 	.byte	0x00, 0xf0, 0x01, 0x02


	//----- nvinfo : EIATTR_KPARAM_INFO
	.align		4
.L_38:
        /*00a8*/ 	.byte	0x04, 0x17
        /*00aa*/ 	.short	(.L_40 - .L_39)
.L_39:
        /*00ac*/ 	.word	0x00000000
        /*00b0*/ 	.short	0x0001
        /*00b2*/ 	.short	0x000c
        /*00b4*/ 	.byte	0x00, 0xf0, 0x31, 0x00


	//----- nvinfo : EIATTR_KPARAM_INFO
	.align		4
.L_40:
        /*00b8*/ 	.byte	0x04, 0x17
        /*00ba*/ 	.short	(.L_42 - .L_41)
.L_41:
        /*00bc*/ 	.word	0x00000000
        /*00c0*/ 	.short	0x0000
        /*00c2*/ 	.short	0x0000
        /*00c4*/ 	.byte	0x00, 0xf0, 0x31, 0x00


	//----- nvinfo : EIATTR_AT_ENTRY_FRAGMENTS
	.align		4
.L_42:
        /*00c8*/ 	.byte	0x04, 0x4f
        /*00ca*/ 	.short	(.L_44 - .L_43)


	//   ....[0]....
.L_43:
        /*00cc*/ 	.word	0x00000004


	//   ....[1]....
        /*00d0*/ 	.word	0x00000005


	//----- nvinfo : EIATTR_RESERVED_SMEM_USED
	.align		4
.L_44:
        /*00d4*/ 	.byte	0x01, 0x41
	.zero		2


	//----- nvinfo : EIATTR_SPARSE_MMA_MASK
	.align		4
        /*00d8*/ 	.byte	0x03, 0x50
        /*00da*/ 	.short	0x0000


	//----- nvinfo : EIATTR_TCGEN05_2CTA_USED
	.align		4
        /*00dc*/ 	.byte	0x01, 0x52
	.zero		2


	//----- nvinfo : EIATTR_MAXREG_COUNT
	.align		4
        /*00e0*/ 	.byte	0x03, 0x1b
        /*00e2*/ 	.short	0x00ff


	//----- nvinfo : EIATTR_NUM_BARRIERS
	.align		4
        /*00e4*/ 	.byte	0x02, 0x4c
        /*00e6*/ 	.byte	0x03
	.zero		1


	//----- nvinfo : EIATTR_INT_WARP_WIDE_INSTR_OFFSETS
	.align		4
        /*00e8*/ 	.byte	0x04, 0x31
        /*00ea*/ 	.short	(.L_46 - .L_45)


	//   ....[0]....
.L_45:
        /*00ec*/ 	.word	0x000045f0


	//   ....[1]....
        /*00f0*/ 	.word	0x00004620


	//----- nvinfo : EIATTR_COOP_GROUP_MASK_REGIDS
	.align		4
.L_46:
        /*00f4*/ 	.byte	0x04, 0x29
        /*00f6*/ 	.short	(.L_48 - .L_47)


	//   ....[0]....
.L_47:
        /*00f8*/ 	.word	0xffffffff


	//   ....[1]....
        /*00fc*/ 	.word	0xffffffff


	//   ....[2]....
        /*0100*/ 	.word	0xffffffff


	//   ....[3]....
        /*0104*/ 	.word	0xffffffff


	//   ....[4]....
        /*0108*/ 	.word	0xffffffff


	//----- nvinfo : EIATTR_COOP_GROUP_INSTR_OFFSETS
	.align		4
.L_48:
        /*010c*/ 	.byte	0x04, 0x28
        /*010e*/ 	.short	(.L_50 - .L_49)


	//   ....[0]....
.L_49:
        /*0110*/ 	.word	0x00000520


	//   ....[1]....
        /*0114*/ 	.word	0x00001e90


	//   ....[2]....
        /*0118*/ 	.word	0x000024a0


	//   ....[3]....
        /*011c*/ 	.word	0x00004470


	//   ....[4]....
        /*0120*/ 	.word	0x000046d0


	//----- nvinfo : EIATTR_VRC_CTA_INIT_COUNT
	.align		4
.L_50:
        /*0124*/ 	.byte	0x02, 0x4a
        /*0126*/ 	.byte	0x80
	.zero		1


	//----- nvinfo : EIATTR_MBARRIER_INSTR_OFFSETS
	.align		4
        /*0128*/ 	.byte	0x04, 0x39
        /*012a*/ 	.short	(.L_52 - .L_51)


	//   ....[0]....
.L_51:
        /*012c*/ 	.word	0x00000390
        /*0130*/ 	.word	0x000000ff
        /*0134*/ 	.word	0x00000000
        /*0138*/ 	.short	0x0100
        /*013a*/ 	.byte	0x07
	.zero		1


	//   ....[1]....
        /*013c*/ 	.word	0x000003a0
        /*0140*/ 	.word	0x000000ff
        /*0144*/ 	.word	0x00000008
        /*0148*/ 	.short	0x0100
        /*014a*/ 	.byte	0x07
	.zero		1


	//   ....[2]....
        /*014c*/ 	.word	0x000003b0
        /*0150*/ 	.word	0x000000ff
        /*0154*/ 	.word	0x00000010
        /*0158*/ 	.short	0x0100
        /*015a*/ 	.byte	0x07
	.zero		1


	//   ....[3]....
        /*015c*/ 	.word	0x000003c0
        /*0160*/ 	.word	0x000000ff
        /*0164*/ 	.word	0x00000018
        /*0168*/ 	.short	0x0100
        /*016a*/ 	.byte	0x07
	.zero		1


	//   ....[4]....
        /*016c*/ 	.word	0x000003d0
        /*0170*/ 	.word	0x000000ff
        /*0174*/ 	.word	0x00000020
        /*0178*/ 	.short	0x0100
        /*017a*/ 	.byte	0x07
	.zero		1


	//   ....[5]....
        /*017c*/ 	.word	0x000003e0
        /*0180*/ 	.word	0x000000ff
        /*0184*/ 	.word	0x00000028
        /*0188*/ 	.short	0x0100
        /*018a*/ 	.byte	0x07
	.zero		1


	//   ....[6]....
        /*018c*/ 	.word	0x000003f0
        /*0190*/ 	.word	0x000000ff
        /*0194*/ 	.word	0x00000030
        /*0198*/ 	.short	0x0100
        /*019a*/ 	.byte	0x06
	.zero		1


	//   ....[7]....
        /*019c*/ 	.word	0x00000400
        /*01a0*/ 	.word	0x000000ff
        /*01a4*/ 	.word	0x00000038
        /*01a8*/ 	.short	0x0100
        /*01aa*/ 	.byte	0x06
	.zero		1


	//   ....[8]....
        /*01ac*/ 	.word	0x000004b0
        /*01b0*/ 	.word	0x000000ff
        /*01b4*/ 	.word	0x00000040
        /*01b8*/ 	.short	0x0100
        /*01ba*/ 	.byte	0x05
	.zero		1


	//   ....[9]....
        /*01bc*/ 	.word	0x00000940
        /*01c0*/ 	.word	0x000000ff
        /*01c4*/ 	.word	0x00000018
        /*01c8*/ 	.short	0x010a
        /*01ca*/ 	.byte	0x06
	.zero		1


	//   ....[10]....
        /*01cc*/ 	.word	0x00000af0
        /*01d0*/ 	.word	0x000000ff
        /*01d4*/ 	.word	0x00000018
        /*01d8*/ 	.short	0x010a
        /*01da*/ 	.byte	0x19
	.zero		1


	//   ....[11]....
        /*01dc*/ 	.word	0x00000d70
        /*01e0*/ 	.word	0x000000ff
        /*01e4*/ 	.word	0x00000018
        /*01e8*/ 	.short	0x010a
        /*01ea*/ 	.byte	0x24
	.zero		1


	//   ....[12]....
        /*01ec*/ 	.word	0x00001050
        /*01f0*/ 	.word	0x000000ff
        /*01f4*/ 	.word	0x00000018
        /*01f8*/ 	.short	0x010a
        /*01fa*/ 	.byte	0x04
	.zero		1


	//   ....[13]....
        /*01fc*/ 	.word	0x00001650
        /*0200*/ 	.word	0x000000ff
        /*0204*/ 	.word	0x00000000
        /*0208*/ 	.short	0x010a
        /*020a*/ 	.byte	0x11
	.zero		1


	//   ....[14]....
        /*020c*/ 	.word	0x00001660
        /*0210*/ 	.word	0x000000ff
        /*0214*/ 	.word	0x00000038
        /*0218*/ 	.short	0x010a
        /*021a*/ 	.byte	0x0c
	.zero		1


	//   ....[15]....
        /*021c*/ 	.word	0x00001850
        /*0220*/ 	.word	0x000000ff
        /*0224*/ 	.word	0x00000000
        /*0228*/ 	.short	0x010a
        /*022a*/ 	.byte	0x11
	.zero		1


	//   ....[16]....
        /*022c*/ 	.word	0x00001a20
        /*0230*/ 	.word	0x000000ff
        /*0234*/ 	.word	0x00000000
        /*0238*/ 	.short	0x010a
        /*023a*/ 	.byte	0x11
	.zero		1


	//   ....[17]....
        /*023c*/ 	.word	0x00001b20
        /*0240*/ 	.word	0x00000005
        /*0244*/ 	.word	0x00000038
        /*0248*/ 	.short	0x010a
        /*024a*/ 	.byte	0xff
	.zero		1


	//   ....[18]....
        /*024c*/ 	.word	0x00001b60
        /*0250*/ 	.word	0x00000005
        /*0254*/ 	.word	0x00000038
        /*0258*/ 	.short	0x010a
        /*025a*/ 	.byte	0xff
	.zero		1


	//   ....[19]....
        /*025c*/ 	.word	0x00001c50
        /*0260*/ 	.word	0x000000ff
        /*0264*/ 	.word	0x00000040
        /*0268*/ 	.short	0x0100
        /*026a*/ 	.byte	0x05
	.zero		1


	//   ....[20]....
        /*026c*/ 	.word	0x00001d50
        /*0270*/ 	.word	0x000000ff
        /*0274*/ 	.word	0x00000040
        /*0278*/ 	.short	0x0100
        /*027a*/ 	.byte	0x05
	.zero		1


	//   ....[21]....
        /*027c*/ 	.word	0x00001e40
        /*0280*/ 	.word	0x000000ff
        /*0284*/ 	.word	0x00000040
        /*0288*/ 	.short	0x0100
        /*028a*/ 	.byte	0x05
	.zero		1


	//   ....[22]....
        /*028c*/ 	.word	0x00002110
        /*0290*/ 	.word	0x00000000
        /*0294*/ 	.word	0x00000000
        /*0298*/ 	.short	0x010a
        /*029a*/ 	.byte	0xff
	.zero		1


	//   ....[23]....
        /*029c*/ 	.word	0x00002130
        /*02a0*/ 	.word	0x00000000
        /*02a4*/ 	.word	0x00000000
        /*02a8*/ 	.short	0x010a
        /*02aa*/ 	.byte	0xff
	.zero		1


	//   ....[24]....
        /*02ac*/ 	.word	0x00002310
        /*02b0*/ 	.word	0x00000008
        /*02b4*/ 	.word	0x00000000
        /*02b8*/ 	.short	0x010a
        /*02ba*/ 	.byte	0xff
	.zero		1


	//   ....[25]....
        /*02bc*/ 	.word	0x00002330
        /*02c0*/ 	.word	0x00000008
        /*02c4*/ 	.word	0x00000000
        /*02c8*/ 	.short	0x010a
        /*02ca*/ 	.byte	0xff
	.zero		1


	//   ....[26]....
        /*02cc*/ 	.word	0x00002420
        /*02d0*/ 	.word	0x00000008
        /*02d4*/ 	.word	0x00000000
        /*02d8*/ 	.short	0x0101
        /*02da*/ 	.byte	0xff
	.zero		1


	//   ....[27]....
        /*02dc*/ 	.word	0x00002ba0
        /*02e0*/ 	.word	0x000000ff
        /*02e4*/ 	.word	0x00000030
        /*02e8*/ 	.short	0x010a
        /*02ea*/ 	.byte	0x04
	.zero		1


	//   ....[28]....
        /*02ec*/ 	.word	0x00004180
        /*02f0*/ 	.word	0x0000004e
        /*02f4*/ 	.word	0x00000000
        /*02f8*/ 	.short	0x0101
        /*02fa*/ 	.byte	0xff
	.zero		1


	//   ....[29]....
        /*02fc*/ 	.word	0x00004440
        /*0300*/ 	.word	0x00000005
        /*0304*/ 	.word	0x00000000
        /*0308*/ 	.short	0x0101
        /*030a*/ 	.byte	0xff
	.zero		1


	//   ....[30]....
        /*030c*/ 	.word	0x00004450
        /*0310*/ 	.word	0x00000002
        /*0314*/ 	.word	0x00000040
        /*0318*/ 	.short	0x010a
        /*031a*/ 	.byte	0xff
	.zero		1


	//   ....[31]....
        /*031c*/ 	.word	0x000047b0
        /*0320*/ 	.word	0x000000ff
        /*0324*/ 	.word	0x00000040
        /*0328*/ 	.short	0x0100
        /*032a*/ 	.byte	0x05
	.zero		1


	//   ....[32]....
        /*032c*/ 	.word	0x00004820
        /*0330*/ 	.word	0x00000000
        /*0334*/ 	.word	0x00000018
        /*0338*/ 	.short	0x010a
        /*033a*/ 	.byte	0xff
	.zero		1


	//   ....[33]....
        /*033c*/ 	.word	0x000048a0
        /*0340*/ 	.word	0x00000000
        /*0344*/ 	.word	0x00000018
        /*0348*/ 	.short	0x010a
        /*034a*/ 	.byte	0xff
	.zero		1


	//   ....[34]....
        /*034c*/ 	.word	0x00004920
        /*0350*/ 	.word	0x00000000
        /*0354*/ 	.word	0x00000038
        /*0358*/ 	.short	0x010a
        /*035a*/ 	.byte	0xff
	.zero		1


	//   ....[35]....
        /*035c*/ 	.word	0x000049a0
        /*0360*/ 	.word	0x00000000
        /*0364*/ 	.word	0x00000000
        /*0368*/ 	.short	0x010a
        /*036a*/ 	.byte	0xff
	.zero		1


	//   ....[36]....
        /*036c*/ 	.word	0x00004a00
        /*0370*/ 	.word	0x00000000
        /*0374*/ 	.word	0x00000000
        /*0378*/ 	.short	0x010a
        /*037a*/ 	.byte	0xff
	.zero		1


	//   ....[37]....
        /*037c*/ 	.word	0x00004a60
        /*0380*/ 	.word	0x00000008
        /*0384*/ 	.word	0x00000000
        /*0388*/ 	.short	0x010a
        /*038a*/ 	.byte	0xff
	.zero		1


	//   ....[38]....
        /*038c*/ 	.word	0x00004ad0
        /*0390*/ 	.word	0x00000002
        /*0394*/ 	.word	0x00000030
        /*0398*/ 	.short	0x010a
        /*039a*/ 	.byte	0xff
	.zero		1


	//   ....[39]....
        /*039c*/ 	.word	0x00004b20
        /*03a0*/ 	.word	0x00000002
        /*03a4*/ 	.word	0x00000040
        /*03a8*/ 	.short	0x010a
        /*03aa*/ 	.byte	0xff
	.zero		1


	//----- nvinfo : EIATTR_NUM_MBARRIERS
	.align		4
.L_52:
        /*03ac*/ 	.byte	0x03, 0x38
        /*03ae*/ 	.short	0x000d


	//----- nvinfo : EIATTR_EXIT_INSTR_OFFSETS
	.align		4
        /*03b0*/ 	.byte	0x04, 0x1c
        /*03b2*/ 	.short	(.L_54 - .L_53)


	//   ....[0]....
.L_53:
        /*03b4*/ 	.word	0x000047e0


	//----- nvinfo : EIATTR_REQNTID
	.align		4
.L_54:
        /*03b8*/ 	.byte	0x04, 0x10
        /*03ba*/ 	.short	(.L_56 - .L_55)
.L_55:
        /*03bc*/ 	.word	0x000000c0
        /*03c0*/ 	.word	0x00000001
        /*03c4*/ 	.word	0x00000001


	//----- nvinfo : EIATTR_CRS_STACK_SIZE
	.align		4
.L_56:
        /*03c8*/ 	.byte	0x04, 0x1e
        /*03ca*/ 	.short	(.L_58 - .L_57)
.L_57:
        /*03cc*/ 	.word	0x00000000


	//----- nvinfo : EIATTR_CBANK_PARAM_SIZE
	.align		4
.L_58:
        /*03d0*/ 	.byte	0x03, 0x19
        /*03d2*/ 	.short	0x0368


	//----- nvinfo : EIATTR_PARAM_CBANK
	.align		4
        /*03d4*/ 	.byte	0x04, 0x0a
        /*03d6*/ 	.short	(.L_60 - .L_59)
	.align		4
.L_59:
        /*03d8*/ 	.word	index@(.nv.constant0.kernel_cutlass_kernel_cudnngemm_swigludense_blockscaled_gemm_persistent_swiglu_interleaved_quantSm100BlockScaledPersistentDenseGemmKernel_object_at__TiledMMA_ThrLayoutVMNK21111000_Permuta_0)
        /*03dc*/ 	.short	0x0380
        /*03de*/ 	.short	0x0368


	//----- nvinfo : EIATTR_SW_WAR
	.align		4
.L_60:
        /*03e0*/ 	.byte	0x04, 0x36
        /*03e2*/ 	.short	(.L_62 - .L_61)
.L_61:
        /*03e4*/ 	.word	0x00000008
.L_62:


//--------------------- .nv.compat                --------------------------
	.section	.nv.compat,"",@"SHT_CUDA_COMPAT_INFO"
	.align	4
        /*0000*/ 	.byte	0x02, 0x02, 0x02, 0x00, 0x02, 0x05, 0x05, 0x00, 0x02, 0x03, 0x01, 0x00, 0x02, 0x06, 0x01, 0x00


//--------------------- .nv.callgraph             --------------------------
	.section	.nv.callgraph,"",@"SHT_CUDA_CALLGRAPH"
	.align	4
	.sectionentsize	8
	.align		4
        /*0000*/ 	.word	0x00000000
	.align		4
        /*0004*/ 	.word	0xffffffff
	.align		4
        /*0008*/ 	.word	0x00000000
	.align		4
        /*000c*/ 	.word	0xfffffffe
	.align		4
        /*0010*/ 	.word	0x00000000
	.align		4
        /*0014*/ 	.word	0xfffffffd
	.align		4
        /*0018*/ 	.word	0x00000000
	.align		4
        /*001c*/ 	.word	0xfffffffc


//--------------------- .text.kernel_cutlass_kernel_cudnngemm_swigludense_blockscaled_gemm_persistent_swiglu_interleaved_quantSm100BlockScaledPersistentDenseGemmKernel_object_at__TiledMMA_ThrLayoutVMNK21111000_Permuta_0 --------------------------
	.section	.text.kernel_cutlass_kernel_cudnngemm_swigludense_blockscaled_gemm_persistent_swiglu_interleaved_quantSm100BlockScaledPersistentDenseGemmKernel_object_at__TiledMMA_ThrLayoutVMNK21111000_Permuta_0,"ax",@progbits
	.align	128
        .global         kernel_cutlass_kernel_cudnngemm_swigludense_blockscaled_gemm_persistent_swiglu_interleaved_quantSm100BlockScaledPersistentDenseGemmKernel_object_at__TiledMMA_ThrLayoutVMNK21111000_Permuta_0
        .type           kernel_cutlass_kernel_cudnngemm_swigludense_blockscaled_gemm_persistent_swiglu_interleaved_quantSm100BlockScaledPersistentDenseGemmKernel_object_at__TiledMMA_ThrLayoutVMNK21111000_Permuta_0,@function
        .size           kernel_cutlass_kernel_cudnngemm_swigludense_blockscaled_gemm_persistent_swiglu_interleaved_quantSm100BlockScaledPersistentDenseGemmKernel_object_at__TiledMMA_ThrLayoutVMNK21111000_Permuta_0,(.L_x_67 - kernel_cutlass_kernel_cudnngemm_swigludense_blockscaled_gemm_persistent_swiglu_interleaved_quantSm100BlockScaledPersistentDenseGemmKernel_object_at__TiledMMA_ThrLayoutVMNK21111000_Permuta_0)
        .other          kernel_cutlass_kernel_cudnngemm_swigludense_blockscaled_gemm_persistent_swiglu_interleaved_quantSm100BlockScaledPersistentDenseGemmKernel_object_at__TiledMMA_ThrLayoutVMNK21111000_Permuta_0,@"STO_CUDA_ENTRY STV_DEFAULT"
kernel_cutlass_kernel_cudnngemm_swigludense_blockscaled_gemm_persistent_swiglu_interleaved_quantSm100BlockScaledPersistentDenseGemmKernel_object_at__TiledMMA_ThrLayoutVMNK21111000_Permuta_0:
.text.kernel_cutlass_kernel_cudnngemm_swigludense_blockscaled_gemm_persistent_swiglu_interleaved_quantSm100BlockScaledPersistentDenseGemmKernel_object_at__TiledMMA_ThrLayoutVMNK21111000_Permuta_0:
[----:B------:R-:W1:Y:S01]  /*0000*/  LDC R1, c[0x0][0x37c] ;  /* 0x0000df00ff017b82 */ /* 0x000e620000000800 */
[----:B------:R-:W2:Y:S07]  /*0010*/  S2R R4, SR_TID.X ;  /* 0x0000000000047919 */ /* 0x000eae0000002100 */
[----:B------:R-:W3:Y:S01]  /*0020*/  S2UR UR12, SR_CgaCtaId ;  /* 0x00000000000c79c3 */ /* 0x000ee20000008800 */
[----:B------:R-:W4:Y:S01]  /*0030*/  LDCU.U8 UR6, c[0x0][0x382] ;  /* 0x00007040ff0677ac */ /* 0x000f220008000000 */
[----:B------:R-:W5:Y:S06]  /*0040*/  LDCU.U8 UR5, c[0x0][0x381] ;  /* 0x00007020ff0577ac */ /* 0x000f6c0008000000 */
[----:B------:R-:W2:Y:S01]  /*0050*/  S2UR UR32, SR_CTAID.X ;  /* 0x00000000002079c3 */ /* 0x000ea20000002500 */
[----:B------:R-:W2:Y:S01]  /*0060*/  LDCU UR4, c[0x0][0x36c] ;  /* 0x00006d80ff0477ac */ /* 0x000ea20008000800 */
[----:B----4-:R-:W-:-:S02]  /*0070*/  ULOP3.LUT UR6, UR6, 0x1, URZ, 0xc0, !UPT ;  /* 0x0000000106067892 */ /* 0x010fc4000f8ec0ff */
[----:B-----5:R-:W-:Y:S02]  /*0080*/  ULOP3.LUT UR5, UR5, 0x1, URZ, 0xc0, !UPT ;  /* 0x0000000105057892 */ /* 0x020fe4000f8ec0ff */
[----:B---3--:R-:W-:Y:S02]  /*0090*/  ULEA.HI UR31, UR12, UR12, URZ, 0x1 ;  /* 0x0000000c0c1f7291 */ /* 0x008fe4000f8f08ff */
[----:B--2---:R-:W-:Y:S02]  /*00a0*/  UISETP.EQ.U32.AND UP2, UPT, UR4, 0x1, UPT ;  /* 0x000000010400788c */ /* 0x004fe4000bf42070 */
[----:B------:R-:W-:Y:S01]  /*00b0*/  UISETP.NE.U32.AND UP6, UPT, UR6, 0x1, UPT ;  /* 0x000000010600788c */ /* 0x000fe2000bfc5070 */
[----:B------:R-:W-:Y:S01]  /*00c0*/  SHF.R.U32.HI R0, RZ, 0x5, R4 ;  /* 0x00000005ff007819 */ /* 0x000fe20000011604 */
[----:B------:R-:W-:Y:S02]  /*00d0*/  ULOP3.LUT UR32, UR32, 0x1, URZ, 0xc0, !UPT ;  /* 0x0000000120207892 */ /* 0x000fe4000f8ec0ff */
[----:B------:R-:W-:Y:S01]  /*00e0*/  UISETP.NE.U32.AND UP5, UPT, UR5, 0x1, UPT ;  /* 0x000000010500788c */ /* 0x000fe2000bfa5070 */
[----:B------:R-:W-:Y:S01]  /*00f0*/  R2UR UR33, R0 ;  /* 0x00000000002172ca */ /* 0x000fe200000e0000 */
[----:B------:R-:W-:-:S12]  /*0100*/  ULOP3.LUT UR30, UR31, 0xfffffffe, URZ, 0xc0, !UPT ;  /* 0xfffffffe1f1e7892 */ /* 0x000fd8000f8ec0ff */
[----:B------:R-:W-:Y:S02]  /*0110*/  UISETP.NE.AND UP4, UPT, UR33, 0x5, UPT ;  /* 0x000000052100788c */ /* 0x000fe4000bf85270 */
[----:B------:R-:W-:-:S07]  /*0120*/  UISETP.NE.AND UP3, UPT, UR33, URZ, UPT ;  /* 0x000000ff2100728c */ /* 0x000fce000bf65270 */
[----:B-1----:R-:W-:Y:S05]  /*0130*/  BRA.U UP4, `(.L_x_0) ;  /* 0x0000000104507547 */ /* 0x002fea000b800000 */
[----:B------:R-:W1:Y:S02]  /*0140*/  LDCU.64 UR4, c[0x0][0x348] ;  /* 0x00006900ff0477ac */ /* 0x000e640008000a00 */
[----:B-1----:R-:W-:Y:S02]  /*0150*/  UIADD3 UR16, UP1, UPT, UR4, 0x40, URZ ;  /* 0x0000004004107890 */ /* 0x002fe4000ff3e0ff */
[----:B------:R-:W-:Y:S02]  /*0160*/  UIADD3 UR14, UP0, UPT, UR4, 0xc0, URZ ;  /* 0x000000c0040e7890 */ /* 0x000fe4000ff1e0ff */
[----:B------:R-:W-:Y:S02]  /*0170*/  UIADD3.X UR17, UPT, UPT, URZ, UR5, URZ, UP1, !UPT ;  /* 0x00000005ff117290 */ /* 0x000fe40008ffe4ff */
[----:B------:R-:W-:Y:S02]  /*0180*/  UIADD3 UR10, UP1, UPT, UR4, 0x140, URZ ;  /* 0x00000140040a7890 */ /* 0x000fe4000ff3e0ff */
[----:B------:R-:W-:-:S02]  /*0190*/  UIADD3.X UR15, UPT, UPT, URZ, UR5, URZ, UP0, !UPT ;  /* 0x00000005ff0f7290 */ /* 0x000fc400087fe4ff */
[----:B------:R-:W-:Y:S02]  /*01a0*/  UIADD3 UR8, UP0, UPT, UR4, 0x1c0, URZ ;  /* 0x000001c004087890 */ /* 0x000fe4000ff1e0ff */
[----:B------:R-:W-:Y:S01]  /*01b0*/  UIADD3.X UR11, UPT, UPT, URZ, UR5, URZ, UP1, !UPT ;  /* 0x00000005ff0b7290 */ /* 0x000fe20008ffe4ff */
[----:B------:R1:W-:Y:S01]  /*01c0*/  UTMACCTL.PF [UR16] ;  /* 0x00000000100079b9 */ /* 0x0003e20008040000 */
[----:B------:R-:W-:-:S03]  /*01d0*/  UIADD3 UR6, UP1, UPT, UR4, 0x240, URZ ;  /* 0x0000024004067890 */ /* 0x000fc6000ff3e0ff */
[----:B------:R1:W-:Y:S01]  /*01e0*/  UTMACCTL.PF [UR14] ;  /* 0x000000000e0079b9 */ /* 0x0003e20008040000 */
[----:B------:R-:W-:-:S03]  /*01f0*/  UIADD3.X UR9, UPT, UPT, URZ, UR5, URZ, UP0, !UPT ;  /* 0x00000005ff097290 */ /* 0x000fc600087fe4ff */
[----:B------:R1:W-:Y:S01]  /*0200*/  UTMACCTL.PF [UR10] ;  /* 0x000000000a0079b9 */ /* 0x0003e20008040000 */
[----:B------:R-:W-:Y:S02]  /*0210*/  UIADD3 UR4, UP0, UPT, UR4, 0x2c0, URZ ;  /* 0x000002c004047890 */ /* 0x000fe4000ff1e0ff */
[----:B------:R-:W-:-:S03]  /*0220*/  UIADD3.X UR7, UPT, UPT, URZ, UR5, URZ, UP1, !UPT ;  /* 0x00000005ff077290 */ /* 0x000fc60008ffe4ff */
[----:B------:R1:W-:Y:S01]  /*0230*/  UTMACCTL.PF [UR8] ;  /* 0x00000000080079b9 */ /* 0x0003e20008040000 */
[----:B------:R-:W-:-:S05]  /*0240*/  UIADD3.X UR5, UPT, UPT, URZ, UR5, URZ, UP0, !UPT ;  /* 0x00000005ff057290 */ /* 0x000fca00087fe4ff */
[----:B------:R1:W-:Y:S04]  /*0250*/  UTMACCTL.PF [UR6] ;  /* 0x00000000060079b9 */ /* 0x0003e80008040000 */
[----:B------:R1:W-:Y:S02]  /*0260*/  UTMACCTL.PF [UR4] ;  /* 0x00000000040079b9 */ /* 0x0003e40008040000 */
[----:B-1----:R-:W-:Y:S01]  /*0270*/  NOP ;  /* 0x0000000000007918 */ /* 0x002fe20000000000 */
.L_x_0:
[----:B------:R-:W-:Y:S05]  /*0280*/  BRA.U UP3, `(.L_x_1) ;  /* 0x0000000103647547 */ /* 0x000fea000b800000 */
[----:B------:R-:W-:Y:S01]  /*0290*/  UMOV UR7, 0x400 ;  /* 0x0000040000077882 */ /* 0x000fe20000000000 */
[----:B------:R-:W-:Y:S01]  /*02a0*/  UMOV UR5, 0x1 ;  /* 0x0000000100057882 */ /* 0x000fe20000000000 */
[----:B------:R-:W-:Y:S02]  /*02b0*/  ULEA UR7, UR12, UR7, 0x18 ;  /* 0x000000070c077291 */ /* 0x000fe4000f8ec0ff */
[----:B------:R-:W-:-:S04]  /*02c0*/  UIADD3 UR8, UPT, UPT, -UR5, 0x100000, URZ ;  /* 0x0010000005087890 */ /* 0x000fc8000fffe1ff */
[----:B------:R-:W-:Y:S02]  /*02d0*/  USHF.L.U32 UR9, UR8, 0xb, URZ ;  /* 0x0000000b08097899 */ /* 0x000fe400080006ff */
[----:B------:R-:W-:Y:S01]  /*02e0*/  USHF.L.U32 UR8, UR8, 0x1, URZ ;  /* 0x0000000108087899 */ /* 0x000fe200080006ff */
[----:B------:R-:W-:Y:S01]  /*02f0*/  UMOV UR6, 0x400 ;  /* 0x0000040000067882 */ /* 0x000fe20000000000 */
[----:B------:R-:W-:Y:S01]  /*0300*/  UMOV UR4, 0x8 ;  /* 0x0000000800047882 */ /* 0x000fe20000000000 */
[----:B------:R-:W-:Y:S02]  /*0310*/  ULEA UR6, UR12, UR6, 0x18 ;  /* 0x000000060c067291 */ /* 0x000fe4000f8ec0ff */
[----:B------:R-:W-:-:S04]  /*0320*/  UIADD3 UR10, UPT, UPT, -UR5, 0x100000, URZ ;  /* 0x00100000050a7890 */ /* 0x000fc8000fffe1ff */
[----:B------:R-:W-:Y:S02]  /*0330*/  USHF.L.U32 UR11, UR10, 0xb, URZ ;  /* 0x0000000b0a0b7899 */ /* 0x000fe400080006ff */
[----:B------:R-:W-:Y:S02]  /*0340*/  USHF.L.U32 UR10, UR10, 0x1, URZ ;  /* 0x000000010a0a7899 */ /* 0x000fe400080006ff */
[----:B------:R-:W-:-:S04]  /*0350*/  UIADD3 UR4, UPT, UPT, -UR4, 0x100000, URZ ;  /* 0x0010000004047890 */ /* 0x000fc8000fffe1ff */
[----:B------:R-:W-:Y:S02]  /*0360*/  USHF.L.U32 UR5, UR4, 0xb, URZ ;  /* 0x0000000b04057899 */ /* 0x000fe400080006ff */
[----:B------:R-:W-:Y:S01]  /*0370*/  USHF.L.U32 UR4, UR4, 0x1, URZ ;  /* 0x0000000104047899 */ /* 0x000fe200080006ff */
[----:B------:R-:W1:Y:S02]  /*0380*/  FENCE.VIEW.ASYNC.S ;  /* 0x00000000000073c6 */ /* 0x000e640000000000 */
[----:B-1----:R1:W2:Y:S01]  /*0390*/  SYNCS.EXCH.64 URZ, [UR7], UR8 ;  /* 0x0000000807ff75b2 */ /* 0x0022a20008000100 */
[----:B------:R1:W3:Y:S01]  /*03a0*/  SYNCS.EXCH.64 URZ, [UR7+0x8], UR8 ;  /* 0x0000080807ff75b2 */ /* 0x0002e20008000100 */
[----:B------:R1:W4:Y:S01]  /*03b0*/  SYNCS.EXCH.64 URZ, [UR7+0x10], UR8 ;  /* 0x0000100807ff75b2 */ /* 0x0003220008000100 */
[----:B------:R1:W5:Y:S01]  /*03c0*/  SYNCS.EXCH.64 URZ, [UR7+0x18], UR8 ;  /* 0x0000180807ff75b2 */ /* 0x0003620008000100 */
[----:B------:R1:W1:Y:S01]  /*03d0*/  SYNCS.EXCH.64 URZ, [UR7+0x20], UR8 ;  /* 0x0000200807ff75b2 */ /* 0x0002620008000100 */
[----:B------:R1:W1:Y:S01]  /*03e0*/  SYNCS.EXCH.64 URZ, [UR7+0x28], UR8 ;  /* 0x0000280807ff75b2 */ /* 0x0002620008000100 */
[----:B------:R1:W1:Y:S03]  /*03f0*/  SYNCS.EXCH.64 URZ, [UR6+0x30], UR10 ;  /* 0x0000300a06ff75b2 */ /* 0x0002660008000100 */
[----:B------:R1:W1:Y:S01]  /*0400*/  SYNCS.EXCH.64 URZ, [UR6+0x38], UR4 ;  /* 0x0000380406ff75b2 */ /* 0x0002620008000100 */
[----:B------:R-:W-:Y:S01]  /*0410*/  NOP ;  /* 0x0000000000007918 */ /* 0x000fe20000000000 */
.L_x_1:
[----:B------:R-:W-:Y:S05]  /*0420*/  BRA.U UP3, `(.L_x_2) ;  /* 0x0000000103287547 */ /* 0x000fea000b800000 */
[----:B-1----:R-:W-:Y:S01]  /*0430*/  UMOV UR5, 0x400 ;  /* 0x0000040000057882 */ /* 0x002fe20000000000 */
[----:B------:R-:W-:Y:S01]  /*0440*/  UMOV UR4, 0x20 ;  /* 0x0000002000047882 */ /* 0x000fe20000000000 */
[----:B------:R-:W-:Y:S02]  /*0450*/  ULEA UR5, UR12, UR5, 0x18 ;  /* 0x000000050c057291 */ /* 0x000fe4000f8ec0ff */
[----:B------:R-:W-:-:S04]  /*0460*/  UIADD3 UR6, UPT, UPT, -UR4, 0x100000, URZ ;  /* 0x0010000004067890 */ /* 0x000fc8000fffe1ff */
[----:B------:R-:W-:Y:S02]  /*0470*/  USHF.L.U32 UR7, UR6, 0xb, URZ ;  /* 0x0000000b06077899 */ /* 0x000fe400080006ff */
[----:B------:R-:W-:Y:S01]  /*0480*/  USHF.L.U32 UR6, UR6, 0x1, URZ ;  /* 0x0000000106067899 */ /* 0x000fe200080006ff */
[----:B------:R-:W-:Y:S01]  /*0490*/  ELECT P0, URZ, PT ;  /* 0x0000000000ff782f */ /* 0x000fe20003800000 */
[----:B------:R-:W1:Y:S10]  /*04a0*/  FENCE.VIEW.ASYNC.S ;  /* 0x00000000000073c6 */ /* 0x000e740000000000 */
[----:B-1----:R1:W5:Y:S01]  /*04b0*/  SYNCS.EXCH.64 URZ, [UR5+0x40], UR6 ;  /* 0x0000400605ff75b2 */ /* 0x0023620008000100 */
[----:B------:R-:W-:Y:S01]  /*04c0*/  NOP ;  /* 0x0000000000007918 */ /* 0x000fe20000000000 */
.L_x_2:
[----:B------:R-:W-:Y:S01]  /*04d0*/  NOP ;  /* 0x0000000000007918 */ /* 0x000fe20000000000 */
[----:B------:R-:W-:Y:S01]  /*04e0*/  NOP ;  /* 0x0000000000007918 */ /* 0x000fe20000000000 */
[----:B------:R-:W-:Y:S05]  /*04f0*/  BRA.U !UP2, `(.L_x_3) ;  /* 0x000000010a087547 */ /* 0x000fea000b800000 */
[----:B-12345:R-:W-:Y:S01]  /*0500*/  UCGABAR_ARV ;  /* 0x00000000000079c7 */ /* 0x03efe20008000000 */
[----:B------:R-:W-:Y:S05]  /*0510*/  BRA `(.L_x_4) ;  /* 0x0000000000047947 */ /* 0x000fea0003800000 */
.L_x_3:
[----:B-12345:R-:W-:Y:S01]  /*0520*/  NOP ;  /* 0x0000000000007918 */ /* 0x03efe20000000000 */
.L_x_4:
[----:B------:R-:W-:Y:S01]  /*0530*/  USHF.L.U32 UR29, UR32, 0x7, URZ ;  /* 0x00000007201d7899 */ /* 0x000fe200080006ff */
[----:B------:R-:W-:Y:S05]  /*0540*/  BRA.U !UP2, `(.L_x_5) ;  /* 0x000000010a0c7547 */ /* 0x000fea000b800000 */
[----:B------:R-:W-:Y:S01]  /*0550*/  UCGABAR_WAIT ;  /* 0x0000000000007dc7 */ /* 0x000fe20008000000 */
[----:B------:R-:W-:Y:S01]  /*0560*/  CCTL.IVALL ;  /* 0x00000000ff00798f */ /* 0x000fe20002000000 */
[----:B------:R-:W-:Y:S05]  /*0570*/  BRA `(.L_x_6) ;  /* 0x0000000000047947 */ /* 0x000fea0003800000 */
.L_x_5:
[----:B------:R-:W-:Y:S06]  /*0580*/  BAR.SYNC.DEFER_BLOCKING 0x0 ;  /* 0x0000000000007b1d */ /* 0x000fec0000010000 */
.L_x_6:
[----:B------:R-:W1:Y:S01]  /*0590*/  LDCU.U8 UR23, c[0x0][0x6c8] ;  /* 0x0000d900ff1777ac */ /* 0x000e620008000000 */
[----:B------:R-:W2:Y:S01]  /*05a0*/  LDCU.U8 UR22, c[0x0][0x6c9] ;  /* 0x0000d920ff1677ac */ /* 0x000ea20008000000 */
[----:B------:R-:W3:Y:S01]  /*05b0*/  LDCU.U8 UR21, c[0x0][0x6d4] ;  /* 0x0000da80ff1577ac */ /* 0x000ee20008000000 */
[----:B------:R-:W4:Y:S01]  /*05c0*/  LDCU.U8 UR15, c[0x0][0x6d5] ;  /* 0x0000daa0ff0f77ac */ /* 0x000f220008000000 */
[----:B------:R-:W5:Y:S01]  /*05d0*/  LDCU.U8 UR14, c[0x0][0x6e0] ;  /* 0x0000dc00ff0e77ac */ /* 0x000f620008000000 */
[----:B------:R-:W1:Y:S01]  /*05e0*/  LDCU.U8 UR13, c[0x0][0x6e1] ;  /* 0x0000dc20ff0d77ac */ /* 0x000e620008000000 */
[----:B------:R-:W-:Y:S01]  /*05f0*/  UIADD3 UR28, UPT, UPT, -UR30, UR12, URZ ;  /* 0x0000000c1e1c7290 */ /* 0x000fe2000fffe1ff */
[----:B------:R-:W-:Y:S05]  /*0600*/  BRA.U UP4, `(.L_x_7) ;  /* 0x0000000904a87547 */ /* 0x000fea000b800000 */
[----:B------:R-:W5:Y:S01]  /*0610*/  S2UR UR41, SR_CTAID.Z ;  /* 0x00000000002979c3 */ /* 0x000f620000002700 */
[----:B------:R-:W-:Y:S01]  /*0620*/  UMOV UR40, 0x1 ;  /* 0x0000000100287882 */ /* 0x000fe20000000000 */
[----:B------:R-:W-:Y:S01]  /*0630*/  UMOV UR39, URZ ;  /* 0x000000ff00277c82 */ /* 0x000fe20008000000 */
[----:B-----5:R-:W-:-:S09]  /*0640*/  UISETP.GT.U32.AND UP0, UPT, UR41, 0xff, UPT ;  /* 0x000000ff2900788c */ /* 0x020fd2000bf04070 */
[----:B------:R-:W-:Y:S05]  /*0650*/  BRA.U UP0, `(.L_x_8) ;  /* 0x0000000900407547 */ /* 0x000fea000b800000 */
[----:B------:R-:W5:Y:S01]  /*0660*/  LDCU.64 UR4, c[0x0][0x6c0] ;  /* 0x0000d800ff0477ac */ /* 0x000f620008000a00 */
[----:B------:R-:W4:Y:S01]  /*0670*/  S2UR UR37, SR_CgaCtaId ;  /* 0x00000000002579c3 */ /* 0x000f220000008800 */
[----:B------:R-:W3:Y:S01]  /*0680*/  LDCU UR8, c[0x0][0x6d0] ;  /* 0x0000da00ff0877ac */ /* 0x000ee20008000800 */
[----:B------:R-:W2:Y:S01]  /*0690*/  LDCU UR10, c[0x0][0x374] ;  /* 0x00006e80ff0a77ac */ /* 0x000ea20008000800 */
[----:B------:R-:W1:Y:S01]  /*06a0*/  LDCU.64 UR50, c[0x0][0x348] ;  /* 0x00006900ff3277ac */ /* 0x000e620008000a00 */
[----:B------:R-:W-:Y:S01]  /*06b0*/  UMOV UR39, URZ ;  /* 0x000000ff00277c82 */ /* 0x000fe20008000000 */
[----:B------:R-:W-:Y:S01]  /*06c0*/  UMOV UR40, 0x1 ;  /* 0x0000000100287882 */ /* 0x000fe20000000000 */
[----:B-----5:R-:W-:-:S04]  /*06d0*/  UIMAD.WIDE.U32 UR6, UR41, UR5, URZ ;  /* 0x00000005290672a5 */ /* 0x020fc8000f8e00ff */
[----:B------:R-:W-:-:S04]  /*06e0*/  UIADD3 UR5, UPT, UPT, UR41, -UR7, URZ ;  /* 0x8000000729057290 */ /* 0x000fc8000fffe0ff */
[----:B-1----:R-:W-:-:S04]  /*06f0*/  USHF.R.U32.HI UR5, URZ, UR23, UR5 ;  /* 0x00000017ff057299 */ /* 0x002fc80008011605 */
[----:B------:R-:W-:-:S04]  /*0700*/  UIADD3 UR5, UPT, UPT, UR7, UR5, URZ ;  /* 0x0000000507057290 */ /* 0x000fc8000fffe0ff */
[----:B--2---:R-:W-:-:S04]  /*0710*/  USHF.R.U32.HI UR6, URZ, UR22, UR5 ;  /* 0x00000016ff067299 */ /* 0x004fc80008011605 */
[----:B------:R-:W-:-:S04]  /*0720*/  UIADD3 UR6, UPT, UPT, -UR6, URZ, URZ ;  /* 0x000000ff06067290 */ /* 0x000fc8000fffe1ff */
[----:B------:R-:W-:Y:S01]  /*0730*/  UIMAD UR6, UR6, UR4, UR41 ;  /* 0x00000004060672a4 */ /* 0x000fe2000f8e0229 */
[----:B------:R-:W1:Y:S03]  /*0740*/  LDCU.64 UR4, c[0x0][0x6d8] ;  /* 0x0000db00ff0477ac */ /* 0x000e660008000a00 */
[----:B---3--:R-:W-:-:S04]  /*0750*/  UIMAD.WIDE.U32 UR8, UR6, UR8, URZ ;  /* 0x00000008060872a5 */ /* 0x008fc8000f8e00ff */
[----:B------:R-:W-:-:S04]  /*0760*/  UIADD3 UR7, UPT, UPT, UR6, -UR9, URZ ;  /* 0x8000000906077290 */ /* 0x000fc8000fffe0ff */
[----:B------:R-:W-:-:S04]  /*0770*/  USHF.R.U32.HI UR7, URZ, UR21, UR7 ;  /* 0x00000015ff077299 */ /* 0x000fc80008011607 */
[----:B------:R-:W-:Y:S01]  /*0780*/  UIADD3 UR7, UPT, UPT, UR9, UR7, URZ ;  /* 0x0000000709077290 */ /* 0x000fe2000fffe0ff */
[----:B------:R-:W2:Y:S03]  /*0790*/  LDCU UR9, c[0x0][0x370] ;  /* 0x00006e00ff0977ac */ /* 0x000ea60008000800 */
[----:B----4-:R-:W-:Y:S01]  /*07a0*/  USHF.R.U32.HI UR7, URZ, UR15, UR7 ;  /* 0x0000000fff077299 */ /* 0x010fe20008011607 */
[----:B------:R-:W3:Y:S03]  /*07b0*/  LDCU UR8, c[0x0][0x378] ;  /* 0x00006f00ff0877ac */ /* 0x000ee60008000800 */
[----:B-1----:R-:W-:-:S07]  /*07c0*/  UIMAD.WIDE.U32 UR16, UR7, UR5, URZ ;  /* 0x00000005071072a5 */ /* 0x002fce000f8e00ff */
[----:B------:R-:W-:Y:S01]  /*07d0*/  UMOV UR5, UR17 ;  /* 0x0000001100057c82 */ /* 0x000fe20008000000 */
[----:B--2---:R-:W-:Y:S02]  /*07e0*/  UIMAD UR9, UR10, UR9, URZ ;  /* 0x000000090a0972a4 */ /* 0x004fe4000f8e02ff */
[----:B------:R-:W-:-:S04]  /*07f0*/  UIADD3 UR11, UPT, UPT, UR7, -UR5, URZ ;  /* 0x80000005070b7290 */ /* 0x000fc8000fffe0ff */
[----:B------:R-:W-:Y:S02]  /*0800*/  USHF.R.U32.HI UR11, URZ, UR14, UR11 ;  /* 0x0000000eff0b7299 */ /* 0x000fe4000801160b */
[----:B---3--:R-:W-:Y:S02]  /*0810*/  UIMAD UR38, UR9, UR8, URZ ;  /* 0x00000008092672a4 */ /* 0x008fe4000f8e02ff */
[----:B------:R-:W-:Y:S01]  /*0820*/  UIADD3 UR11, UPT, UPT, UR5, UR11, URZ ;  /* 0x0000000b050b7290 */ /* 0x000fe2000fffe0ff */
[----:B------:R-:W1:Y:S03]  /*0830*/  LDCU UR5, c[0x0][0x6cc] ;  /* 0x0000d980ff0577ac */ /* 0x000e660008000800 */
[----:B------:R-:W-:Y:S02]  /*0840*/  USHF.R.U32.HI UR11, URZ, UR13, UR11 ;  /* 0x0000000dff0b7299 */ /* 0x000fe4000801160b */
[----:B------:R-:W-:-:S02]  /*0850*/  ULEA.HI UR38, UR38, UR38, URZ, 0x1 ;  /* 0x0000002626267291 */ /* 0x000fc4000f8f08ff */
[----:B------:R-:W-:Y:S01]  /*0860*/  UIADD3 UR11, UPT, UPT, -UR11, URZ, URZ ;  /* 0x000000ff0b0b7290 */ /* 0x000fe2000fffe1ff */
[----:B------:R-:W-:Y:S01]  /*0870*/  UMOV UR8, 0x400 ;  /* 0x0000040000087882 */ /* 0x000fe20000000000 */
[----:B------:R-:W-:Y:S02]  /*0880*/  USHF.R.S32.HI UR38, URZ, 0x1, UR38 ;  /* 0x00000001ff267899 */ /* 0x000fe40008011426 */
[----:B------:R-:W-:Y:S02]  /*0890*/  UIMAD UR11, UR11, UR4, UR7 ;  /* 0x000000040b0b72a4 */ /* 0x000fe4000f8e0207 */
[----:B------:R-:W-:Y:S02]  /*08a0*/  UIADD3 UR4, UPT, UPT, -UR7, URZ, URZ ;  /* 0x000000ff07047290 */ /* 0x000fe4000fffe1ff */
[----:B------:R-:W-:Y:S02]  /*08b0*/  ULEA UR37, UR37, UR8, 0x18 ;  /* 0x0000000825257291 */ /* 0x000fe4000f8ec0ff */
[----:B-1----:R-:W-:-:S12]  /*08c0*/  UIMAD UR5, UR4, UR5, UR6 ;  /* 0x00000005040572a4 */ /* 0x002fd8000f8e0206 */
.L_x_13:
[----:B------:R-:W-:Y:S02]  /*08d0*/  USHF.L.U32 UR4, UR40, 0x1f, URZ ;  /* 0x0000001f28047899 */ /* 0x000fe400080006ff */
[----:B------:R-:W-:Y:S02]  /*08e0*/  ULEA UR6, UR39, UR37, 0x3 ;  /* 0x0000002527067291 */ /* 0x000fe4000f8e18ff */
[----:B------:R-:W-:Y:S02]  /*08f0*/  UIADD3 UR46, UP2, UPT, UR50, 0xc0, URZ ;  /* 0x000000c0322e7890 */ /* 0x000fe4000ff5e0ff */
[----:B------:R-:W-:Y:S01]  /*0900*/  MOV R0, UR4 ;  /* 0x0000000400007c02 */ /* 0x000fe20008000f00 */
[----:B------:R-:W-:Y:S02]  /*0910*/  UIADD3 UR4, UPT, UPT, UR5, UR5, URZ ;  /* 0x0000000505047290 */ /* 0x000fe4000fffe0ff */
[----:B------:R-:W-:Y:S02]  /*0920*/  UIADD3 UR48, UP3, UPT, UR50, 0x40, URZ ;  /* 0x0000004032307890 */ /* 0x000fe4000ff7e0ff */
[----:B------:R-:W-:Y:S01]  /*0930*/  ULOP3.LUT UR5, UR4, UR32, URZ, 0xfc, !UPT ;  /* 0x0000002004057292 */ /* 0x000fe2000f8efcff */
[----:B----4-:R1:W2:Y:S01]  /*0940*/  SYNCS.PHASECHK.TRANS64.TRYWAIT P1, [UR6+0x18], R0 ;  /* 0x00001800ff0075a7 */ /* 0x0102a20008021106 */
[----:B------:R-:W-:-:S02]  /*0950*/  UIADD3 UR44, UP1, UPT, UR50, 0x140, URZ ;  /* 0x00000140322c7890 */ /* 0x000fc4000ff3e0ff */
[----:B------:R-:W-:Y:S02]  /*0960*/  ULEA.HI UR4, UR4, UR5, URZ, 0x1 ;  /* 0x0000000504047291 */ /* 0x000fe4000f8f08ff */
[----:B------:R-:W-:Y:S02]  /*0970*/  UIADD3 UR42, UP0, UPT, UR50, 0x1c0, URZ ;  /* 0x000001c0322a7890 */ /* 0x000fe4000ff1e0ff */
[----:B------:R-:W-:Y:S02]  /*0980*/  ULOP3.LUT UR6, UR4, 0xfffffffe, URZ, 0xc0, !UPT ;  /* 0xfffffffe04067892 */ /* 0x000fe4000f8ec0ff */
[----:B------:R-:W-:Y:S02]  /*0990*/  USHF.R.S32.HI UR4, URZ, 0x1, UR4 ;  /* 0x00000001ff047899 */ /* 0x000fe40008011404 */
[----:B------:R-:W-:Y:S02]  /*09a0*/  UISETP.NE.AND UP4, UPT, UR5, UR6, UPT ;  /* 0x000000060500728c */ /* 0x000fe4000bf85270 */
[----:B------:R-:W-:-:S02]  /*09b0*/  UIADD3 UR27, UPT, UPT, UR4, -0x1, URZ ;  /* 0xffffffff041b7890 */ /* 0x000fc4000fffe0ff */
[----:B------:R-:W-:Y:S02]  /*09c0*/  UISETP.LT.AND UP4, UPT, UR5, URZ, UP4 ;  /* 0x000000ff0500728c */ /* 0x000fe4000a781270 */
[----:B------:R-:W-:Y:S02]  /*09d0*/  ULEA UR7, UR11, UR29, 0x8 ;  /* 0x0000001d0b077291 */ /* 0x000fe4000f8e40ff */
[----:B------:R-:W-:Y:S02]  /*09e0*/  UIADD3.X UR47, UPT, UPT, URZ, UR51, URZ, UP2, !UPT ;  /* 0x00000033ff2f7290 */ /* 0x000fe400097fe4ff */
[----:B------:R-:W-:Y:S02]  /*09f0*/  UIADD3 UR11, UPT, UPT, UR28, UR11, UR11 ;  /* 0x0000000b1c0b7290 */ /* 0x000fe4000fffe00b */
[----:B------:R-:W-:Y:S02]  /*0a00*/  UIADD3.X UR49, UPT, UPT, URZ, UR51, URZ, UP3, !UPT ;  /* 0x00000033ff317290 */ /* 0x000fe40009ffe4ff */
[----:B------:R-:W-:-:S02]  /*0a10*/  UIADD3.X UR45, UPT, UPT, URZ, UR51, URZ, UP1, !UPT ;  /* 0x00000033ff2d7290 */ /* 0x000fc40008ffe4ff */
[----:B------:R-:W-:Y:S02]  /*0a20*/  @!UP4 UIADD3 UR27, UPT, UPT, UR4, URZ, URZ ;  /* 0x000000ff041bc290 */ /* 0x000fe4000fffe0ff */
[----:B------:R-:W-:Y:S02]  /*0a30*/  UIADD3.X UR43, UPT, UPT, URZ, UR51, URZ, UP0, !UPT ;  /* 0x00000033ff2b7290 */ /* 0x000fe400087fe4ff */
[----:B------:R-:W-:Y:S02]  /*0a40*/  UIADD3 UR19, UPT, UPT, UR27, UR27, URZ ;  /* 0x0000001b1b137290 */ /* 0x000fe4000fffe0ff */
[----:B------:R-:W-:Y:S02]  /*0a50*/  ULEA UR27, UR27, UR29, 0x8 ;  /* 0x0000001d1b1b7291 */ /* 0x000fe4000f8e40ff */
[----:B------:R-:W-:Y:S02]  /*0a60*/  ULOP3.LUT UR19, UR19, UR32, URZ, 0xfc, !UPT ;  /* 0x0000002013137292 */ /* 0x000fe4000f8efcff */
[----:B------:R-:W-:Y:S01]  /*0a70*/  UISETP.NE.AND UP2, UPT, UR32, URZ, UPT ;  /* 0x000000ff2000728c */ /* 0x000fe2000bf45270 */
[----:B------:R-:W-:Y:S01]  /*0a80*/  UMOV UR20, URZ ;  /* 0x000000ff00147c82 */ /* 0x000fe20008000000 */
[----:B------:R-:W-:Y:S01]  /*0a90*/  UMOV UR18, URZ ;  /* 0x000000ff00127c82 */ /* 0x000fe20008000000 */
[----:B-1----:R-:W-:-:S02]  /*0aa0*/  UMOV UR10, URZ ;  /* 0x000000ff000a7c82 */ /* 0x002fc40008000000 */
.L_x_12:
[----:B------:R-:W-:Y:S01]  /*0ab0*/  ULEA UR25, UR39, UR37, 0x3 ;  /* 0x0000002527197291 */ /* 0x000fe2000f8e18ff */
[----:B--234-:R-:W-:Y:S11]  /*0ac0*/  @P1 BRA `(.L_x_9) ;  /* 0x0000000000101947 */ /* 0x01cff60003800000 */
[----:B------:R-:W-:-:S06]  /*0ad0*/  USHF.L.U32 UR4, UR40, 0x1f, URZ ;  /* 0x0000001f28047899 */ /* 0x000fcc00080006ff */
[----:B------:R-:W-:-:S04]  /*0ae0*/  MOV R0, UR4 ;  /* 0x0000000400007c02 */ /* 0x000fc80008000f00 */
[----:B------:R-:W1:Y:S02]  /*0af0*/  SYNCS.PHASECHK.TRANS64.TRYWAIT P0, [UR25+0x18], R0 ;  /* 0x00001800ff0075a7 */ /* 0x000e640008001119 */
[----:B-1----:R-:W-:Y:S05]  /*0b00*/  @!P0 BRA `(.L_x_10) ;  /* 0x0000003c00388947 */ /* 0x002fea0003800000 */
.L_x_9:
[----:B------:R-:W-:Y:S05]  /*0b10*/  BRA.U UP2, `(.L_x_11) ;  /* 0x00000001020c7547 */ /* 0x000fea000b800000 */
[----:B------:R-:W-:-:S13]  /*0b20*/  ELECT P0, URZ, PT ;  /* 0x0000000000ff782f */ /* 0x000fda0003800000 */
[----:B-1----:R-:W-:-:S04]  /*0b30*/  @P0 MOV R0, 0x10c00 ;  /* 0x00010c0000000802 */ /* 0x002fc80000000f00 */
[----:B------:R2:W-:Y:S03]  /*0b40*/  @P0 SYNCS.ARRIVE.TRANS64 RZ, [UR25], R0 ;  /* 0x00000000ffff09a7 */ /* 0x0005e60008000019 */
.L_x_11:
[----:B------:R-:W-:Y:S01]  /*0b50*/  ULEA UR24, UR39, UR37, 0xe ;  /* 0x0000002527187291 */ /* 0x000fe2000f8e70ff */
[----:B------:R-:W-:Y:S01]  /*0b60*/  PLOP3.LUT P1, PT, PT, PT, PT, 0x80, 0x8 ;  /* 0x000000000008781c */ /* 0x000fe20003f2f070 */
[----:B------:R-:W-:Y:S02]  /*0b70*/  ULEA UR4, UR39, UR37, 0xe ;  /* 0x0000002527047291 */ /* 0x000fe4000f8e70ff */
[----:B------:R-:W-:Y:S02]  /*0b80*/  ULEA UR16, UR39, UR37, 0x9 ;  /* 0x0000002527107291 */ /* 0x000fe4000f8e48ff */
[----:B------:R-:W-:Y:S02]  /*0b90*/  ULEA UR8, UR39, UR28, 0x1 ;  /* 0x0000001c27087291 */ /* 0x000fe4000f8e08ff */
[----:B------:R-:W-:Y:S02]  /*0ba0*/  UIADD3 UR39, UPT, UPT, UR39, 0x1, URZ ;  /* 0x0000000127277890 */ /* 0x000fe4000fffe0ff */
[----:B------:R-:W-:-:S02]  /*0bb0*/  UISETP.GT.U32.AND UP0, UPT, UR20, 0x1e, UPT ;  /* 0x0000001e1400788c */ /* 0x000fc4000bf04070 */
[----:B------:R-:W-:Y:S02]  /*0bc0*/  UISETP.NE.AND UP1, UPT, UR39, 0x3, UPT ;  /* 0x000000032700788c */ /* 0x000fe4000bf25270 */
[----:B------:R-:W-:Y:S02]  /*0bd0*/  ULEA UR8, UR8, UR37, 0x9 ;  /* 0x0000002508087291 */ /* 0x000fe4000f8e48ff */
[----:B------:R-:W-:Y:S01]  /*0be0*/  USEL UR6, URZ, 0x1, UP1 ;  /* 0x00000001ff067887 */ /* 0x000fe20008800000 */
[----:B------:R-:W-:Y:S01]  /*0bf0*/  PLOP3.LUT P0, PT, PT, PT, UP0, 0x80, 0x8 ;  /* 0x000000000008781c */ /* 0x000fe20003f0f008 */
[----:B------:R-:W-:Y:S02]  /*0c00*/  USHF.L.U32 UR26, UR20, 0x7, URZ ;  /* 0x00000007141a7899 */ /* 0x000fe400080006ff */
[----:B------:R-:W-:Y:S02]  /*0c10*/  ULOP3.LUT UR40, UR40, UR6, URZ, 0x3c, !UPT ;  /* 0x0000000628287292 */ /* 0x000fe4000f8e3cff */
[----:B------:R-:W-:-:S02]  /*0c20*/  ULOP3.LUT UR25, UR25, 0xfefffff8, URZ, 0xc0, !UPT ;  /* 0xfefffff819197892 */ /* 0x000fc4000f8ec0ff */
[----:B------:R-:W-:Y:S02]  /*0c30*/  UIADD3 UR24, UPT, UPT, UR24, 0x18400, URZ ;  /* 0x0001840018187890 */ /* 0x000fe4000fffe0ff */
[----:B------:R-:W-:Y:S02]  /*0c40*/  USEL UR39, UR39, URZ, UP1 ;  /* 0x000000ff27277287 */ /* 0x000fe40008800000 */
[----:B------:R-:W-:Y:S02]  /*0c50*/  UIADD3 UR4, UPT, UPT, UR4, 0x24400, URZ ;  /* 0x0002440004047890 */ /* 0x000fe4000fffe0ff */
[----:B------:R-:W-:Y:S02]  /*0c60*/  UIADD3 UR16, UPT, UPT, UR16, 0x30400, URZ ;  /* 0x0003040010107890 */ /* 0x000fe4000fffe0ff */
[----:B------:R-:W-:Y:S01]  /*0c70*/  UIADD3 UR8, UPT, UPT, UR8, 0x30c00, URZ ;  /* 0x00030c0008087890 */ /* 0x000fe2000fffe0ff */
[----:B------:R-:W-:Y:S01]  /*0c80*/  UTMALDG.2D.2CTA [UR24], [UR48], desc[URZ] ;  /* 0x0000ff18300075b4 */ /* 0x000fe20008209000 */
[----:B------:R-:W-:-:S02]  /*0c90*/  @!UP0 USHF.L.U32 UR35, UR40, 0x1f, URZ ;  /* 0x0000001f28238899 */ /* 0x000fc400080006ff */
[----:B------:R-:W-:Y:S01]  /*0ca0*/  @!UP0 ULEA UR36, UR39, UR37, 0x3 ;  /* 0x0000002527248291 */ /* 0x000fe2000f8e18ff */
[----:B------:R-:W-:Y:S01]  /*0cb0*/  UMOV UR5, UR25 ;  /* 0x0000001900057c82 */ /* 0x000fe20008000000 */
[----:B------:R-:W-:Y:S01]  /*0cc0*/  UMOV UR6, UR26 ;  /* 0x0000001a00067c82 */ /* 0x000fe20008000000 */
[----:B------:R-:W-:Y:S01]  /*0cd0*/  UMOV UR17, UR25 ;  /* 0x0000001900117c82 */ /* 0x000fe20008000000 */
[----:B-12---:R-:W-:Y:S01]  /*0ce0*/  IMAD.U32 R0, RZ, RZ, UR35 ;  /* 0x00000023ff007e24 */ /* 0x006fe2000f8e00ff */
[----:B------:R-:W-:Y:S01]  /*0cf0*/  UMOV UR34, 0x30000 ;  /* 0x0003000000227882 */ /* 0x000fe20000000000 */
[----:B------:R-:W-:Y:S01]  /*0d00*/  UMOV UR12, UR20 ;  /* 0x00000014000c7c82 */ /* 0x000fe20008000000 */
[----:B------:R-:W-:Y:S01]  /*0d10*/  UMOV UR9, UR25 ;  /* 0x0000001900097c82 */ /* 0x000fe20008000000 */
[----:B------:R-:W-:Y:S01]  /*0d20*/  UTMALDG.2D.2CTA [UR4], [UR46], desc[URZ] ;  /* 0x0000ff042e0075b4 */ /* 0x000fe20008209000 */
[----:B------:R-:W-:-:S04]  /*0d30*/  UIADD3 UR35, UPT, UPT, UR20, 0x1, URZ ;  /* 0x0000000114237890 */ /* 0x000fc8000fffe0ff */
[----:B------:R-:W-:Y:S01]  /*0d40*/  UISETP.NE.AND UP0, UPT, UR35, 0x20, UPT ;  /* 0x000000202300788c */ /* 0x000fe2000bf05270 */
[----:B------:R1:W-:Y:S01]  /*0d50*/  UTMALDG.3D.2CTA [UR16], [UR44], desc[URZ] ;  /* 0x0000ff102c0075b4 */ /* 0x0003e20008211000 */
[----:B------:R3:W-:Y:S01]  /*0d60*/  UTMALDG.3D.MULTICAST.2CTA [UR8], [UR42], UR34, desc[URZ] ;  /* 0x0000ff082a0073b4 */ /* 0x0007e20008211822 */
[----:B------:R3:W4:Y:S01]  /*0d70*/  @!P0 SYNCS.PHASECHK.TRANS64.TRYWAIT P1, [UR36+0x18], R0 ;  /* 0x00001800ff0085a7 */ /* 0x0007220008021124 */
[----:B-1----:R-:W-:-:S05]  /*0d80*/  UMOV UR20, UR35 ;  /* 0x0000002300147c82 */ /* 0x002fca0008000000 */
[----:B------:R-:W-:Y:S05]  /*0d90*/  BRA.U UP0, `(.L_x_12) ;  /* 0xfffffffd00447547 */ /* 0x000fea000b83ffff */
[----:B------:R-:W1:Y:S01]  /*0da0*/  LDCU.64 UR4, c[0x0][0x6c0] ;  /* 0x0000d800ff0477ac */ /* 0x000e620008000a00 */
[----:B------:R-:W-:-:S04]  /*0db0*/  UIADD3 UR41, UPT, UPT, UR38, UR41, URZ ;  /* 0x0000002926297290 */ /* 0x000fc8000fffe0ff */
[----:B------:R-:W-:Y:S02]  /*0dc0*/  UISETP.GE.AND UP0, UPT, UR41, 0x100, UPT ;  /* 0x000001002900788c */ /* 0x000fe4000bf06270 */
[----:B-1----:R-:W-:Y:S01]  /*0dd0*/  UIMAD.WIDE.U32 UR6, UR41, UR5, URZ ;  /* 0x00000005290672a5 */ /* 0x002fe2000f8e00ff */
[----:B------:R-:W1:Y:S03]  /*0de0*/  LDCU UR5, c[0x0][0x6d0] ;  /* 0x0000da00ff0577ac */ /* 0x000e660008000800 */
[----:B------:R-:W-:-:S04]  /*0df0*/  UIADD3 UR6, UPT, UPT, UR41, -UR7, URZ ;  /* 0x8000000729067290 */ /* 0x000fc8000fffe0ff */
[----:B------:R-:W-:-:S04]  /*0e00*/  USHF.R.U32.HI UR6, URZ, UR23, UR6 ;  /* 0x00000017ff067299 */ /* 0x000fc80008011606 */
[----:B------:R-:W-:-:S04]  /*0e10*/  UIADD3 UR6, UPT, UPT, UR7, UR6, URZ ;  /* 0x0000000607067290 */ /* 0x000fc8000fffe0ff */
[----:B------:R-:W-:-:S04]  /*0e20*/  USHF.R.U32.HI UR6, URZ, UR22, UR6 ;  /* 0x00000016ff067299 */ /* 0x000fc80008011606 */
[----:B------:R-:W-:-:S04]  /*0e30*/  UIADD3 UR6, UPT, UPT, -UR6, URZ, URZ ;  /* 0x000000ff06067290 */ /* 0x000fc8000fffe1ff */
[----:B------:R-:W-:-:S04]  /*0e40*/  UIMAD UR6, UR4, UR6, UR41 ;  /* 0x00000006040672a4 */ /* 0x000fc8000f8e0229 */
[----:B-1-3--:R-:W-:Y:S01]  /*0e50*/  UIMAD.WIDE.U32 UR8, UR6, UR5, URZ ;  /* 0x00000005060872a5 */ /* 0x00afe2000f8e00ff */
[----:B------:R-:W1:Y:S03]  /*0e60*/  LDCU.64 UR4, c[0x0][0x6d8] ;  /* 0x0000db00ff0477ac */ /* 0x000e660008000a00 */
[----:B------:R-:W-:-:S04]  /*0e70*/  UIADD3 UR7, UPT, UPT, UR6, -UR9, URZ ;  /* 0x8000000906077290 */ /* 0x000fc8000fffe0ff */
[----:B------:R-:W-:-:S04]  /*0e80*/  USHF.R.U32.HI UR7, URZ, UR21, UR7 ;  /* 0x00000015ff077299 */ /* 0x000fc80008011607 */
[----:B------:R-:W-:-:S04]  /*0e90*/  UIADD3 UR7, UPT, UPT, UR9, UR7, URZ ;  /* 0x0000000709077290 */ /* 0x000fc8000fffe0ff */
[----:B------:R-:W-:-:S04]  /*0ea0*/  USHF.R.U32.HI UR11, URZ, UR15, UR7 ;  /* 0x0000000fff0b7299 */ /* 0x000fc80008011607 */
[----:B-1----:R-:W-:Y:S01]  /*0eb0*/  UIMAD.WIDE.U32 UR8, UR11, UR5, URZ ;  /* 0x000000050b0872a5 */ /* 0x002fe2000f8e00ff */
[----:B------:R-:W1:Y:S03]  /*0ec0*/  LDCU UR5, c[0x0][0x6cc] ;  /* 0x0000d980ff0577ac */ /* 0x000e660008000800 */
[----:B------:R-:W-:Y:S02]  /*0ed0*/  UIADD3 UR7, UPT, UPT, UR11, -UR9, URZ ;  /* 0x800000090b077290 */ /* 0x000fe4000fffe0ff */
[----:B------:R-:W-:Y:S02]  /*0ee0*/  UIADD3 UR8, UPT, UPT, -UR11, URZ, URZ ;  /* 0x000000ff0b087290 */ /* 0x000fe4000fffe1ff */
[----:B------:R-:W-:-:S04]  /*0ef0*/  USHF.R.U32.HI UR7, URZ, UR14, UR7 ;  /* 0x0000000eff077299 */ /* 0x000fc80008011607 */
[----:B------:R-:W-:-:S04]  /*0f00*/  UIADD3 UR7, UPT, UPT, UR9, UR7, URZ ;  /* 0x0000000709077290 */ /* 0x000fc8000fffe0ff */
[----:B------:R-:W-:Y:S02]  /*0f10*/  USHF.R.U32.HI UR7, URZ, UR13, UR7 ;  /* 0x0000000dff077299 */ /* 0x000fe40008011607 */
[----:B-1----:R-:W-:Y:S02]  /*0f20*/  UIMAD UR5, UR5, UR8, UR6 ;  /* 0x00000008050572a4 */ /* 0x002fe4000f8e0206 */
[----:B------:R-:W-:-:S04]  /*0f30*/  UIADD3 UR7, UPT, UPT, -UR7, URZ, URZ ;  /* 0x000000ff07077290 */ /* 0x000fc8000fffe1ff */
[----:B------:R-:W-:Y:S01]  /*0f40*/  UIMAD UR11, UR4, UR7, UR11 ;  /* 0x00000007040b72a4 */ /* 0x000fe2000f8e020b */
[----:B------:R-:W-:Y:S11]  /*0f50*/  BRA.U !UP0, `(.L_x_13) ;  /* 0xfffffff9085c7547 */ /* 0x000ff6000b83ffff */
.L_x_8:
[----:B------:R-:W5:Y:S01]  /*0f60*/  S2UR UR12, SR_CgaCtaId ;  /* 0x00000000000c79c3 */ /* 0x000f620000008800 */
[----:B------:R-:W-:Y:S02]  /*0f70*/  UISETP.NE.AND UP0, UPT, UR39, 0x2, UPT ;  /* 0x000000022700788c */ /* 0x000fe4000bf05270 */
[----:B------:R-:W-:Y:S01]  /*0f80*/  UIADD3 UR4, UPT, UPT, UR39, 0x2, URZ ;  /* 0x0000000227047890 */ /* 0x000fe2000fffe0ff */
[----:B------:R-:W-:-:S03]  /*0f90*/  UMOV UR5, 0x400 ;  /* 0x0000040000057882 */ /* 0x000fc60000000000 */
[----:B------:R-:W-:-:S04]  /*0fa0*/  USEL UR4, UR4, 0x1, UP0 ;  /* 0x0000000104047887 */ /* 0x000fc80008000000 */
[----:B------:R-:W-:-:S04]  /*0fb0*/  UISETP.NE.AND UP0, UPT, UR4, 0x3, UPT ;  /* 0x000000030400788c */ /* 0x000fc8000bf05270 */
[----:B------:R-:W-:Y:S02]  /*0fc0*/  UISETP.EQ.XOR UP1, UPT, UR39, 0x2, !UP0 ;  /* 0x000000022700788c */ /* 0x000fe4000c722a70 */
[----:B------:R-:W-:Y:S02]  /*0fd0*/  USEL UR4, UR4, URZ, UP0 ;  /* 0x000000ff04047287 */ /* 0x000fe40008000000 */
[----:B------:R-:W-:Y:S02]  /*0fe0*/  USEL UR6, URZ, 0x1, !UP1 ;  /* 0x00000001ff067887 */ /* 0x000fe4000c800000 */
[----:B------:R-:W-:Y:S02]  /*0ff0*/  UISETP.NE.AND UP0, UPT, UR32, URZ, UPT ;  /* 0x000000ff2000728c */ /* 0x000fe4000bf05270 */
[----:B------:R-:W-:Y:S02]  /*1000*/  ULOP3.LUT UR6, UR40, UR6, URZ, 0x3c, !UPT ;  /* 0x0000000628067292 */ /* 0x000fe4000f8e3cff */
[----:B-----5:R-:W-:-:S02]  /*1010*/  ULEA UR5, UR12, UR5, 0x18 ;  /* 0x000000050c057291 */ /* 0x020fc4000f8ec0ff */
[----:B------:R-:W-:Y:S02]  /*1020*/  USHF.L.U32 UR6, UR6, 0x1f, URZ ;  /* 0x0000001f06067899 */ /* 0x000fe400080006ff */
[----:B------:R-:W-:-:S04]  /*1030*/  ULEA UR4, UR4, UR5, 0x3 ;  /* 0x0000000504047291 */ /* 0x000fc8000f8e18ff */
[----:B------:R-:W-:-:S05]  /*1040*/  MOV R0, UR6 ;  /* 0x0000000600007c02 */ /* 0x000fca0008000f00 */
[----:B------:R-:W5:Y:S02]  /*1050*/  SYNCS.PHASECHK.TRANS64.TRYWAIT P0, [UR4+0x18], R0 ;  /* 0x00001800ff0075a7 */ /* 0x000f640008001104 */
[----:B-----5:R-:W-:Y:S05]  /*1060*/  @!P0 BRA `(.L_x_14) ;  /* 0x0000003800008947 */ /* 0x020fea0003800000 */
.L_x_56:
[----:B------:R-:W-:Y:S05]  /*1070*/  BRA.U UP0, `(.L_x_7) ;  /* 0x00000001000c7547 */ /* 0x000fea000b800000 */
[----:B------:R-:W-:-:S13]  /*1080*/  ELECT P0, URZ, PT ;  /* 0x0000000000ff782f */ /* 0x000fda0003800000 */
[----:B-----5:R-:W-:-:S04]  /*1090*/  @P0 MOV R0, 0x10c00 ;  /* 0x00010c0000000802 */ /* 0x020fc80000000f00 */
[----:B------:R5:W-:Y:S03]  /*10a0*/  @P0 SYNCS.ARRIVE.TRANS64 RZ, [UR4], R0 ;  /* 0x00000000ffff09a7 */ /* 0x000be60008000004 */
.L_x_7:
[----:B------:R-:W-:-:S09]  /*10b0*/  UISETP.NE.AND UP0, UPT, UR33, 0x4, UPT ;  /* 0x000000042100788c */ /* 0x000fd2000bf05270 */
[----:B------:R-:W-:Y:S05]  /*10c0*/  BRA.U UP0, `(.L_x_15) ;  /* 0x0000000900b87547 */ /* 0x000fea000b800000 */
[----:B------:R-:W5:Y:S01]  /*10d0*/  S2UR UR26, SR_CTAID.Z ;  /* 0x00000000001a79c3 */ /* 0x000f620000002700 */
[----:B------:R-:W-:Y:S01]  /*10e0*/  NOP ;  /* 0x0000000000007918 */ /* 0x000fe20000000000 */
[----:B-----5:R-:W-:Y:S01]  /*10f0*/  HFMA2 R3, -RZ, RZ, 0, 5.9604644775390625e-08 ;  /* 0x00000001ff037431 */ /* 0x020fe200000001ff */
[----:B------:R-:W-:-:S05]  /*1100*/  UISETP.GT.U32.AND UP0, UPT, UR26, 0xff, UPT ;  /* 0x000000ff1a00788c */ /* 0x000fca000bf04070 */
[----:B------:R-:W-:Y:S06]  /*1110*/  BAR.SYNC.DEFER_BLOCKING 0x2, 0xa0 ;  /* 0x0082800000007b1d */ /* 0x000fec0000010000 */
[----:B------:R-:W-:Y:S05]  /*1120*/  BRA.U UP0, `(.L_x_16) ;  /* 0x0000000900607547 */ /* 0x000fea000b800000 */
[----:B------:R-:W-:Y:S01]  /*1130*/  UMOV UR4, 0x400 ;  /* 0x0000040000047882 */ /* 0x000fe20000000000 */
[----:B------:R-:W5:Y:S01]  /*1140*/  LDCU UR7, c[0x0][0x374] ;  /* 0x00006e80ff0777ac */ /* 0x000f620008000800 */
[----:B------:R-:W-:Y:S01]  /*1150*/  MOV R3, 0x1 ;  /* 0x0000000100037802 */ /* 0x000fe20000000f00 */
[----:B------:R-:W-:Y:S01]  /*1160*/  ULEA UR12, UR12, UR4, 0x18 ;  /* 0x000000040c0c7291 */ /* 0x000fe2000f8ec0ff */
[----:B------:R-:W5:Y:S01]  /*1170*/  LDCU UR4, c[0x0][0x370] ;  /* 0x00006e00ff0477ac */ /* 0x000f620008000800 */
[----:B------:R-:W4:Y:S07]  /*1180*/  LDCU UR40, c[0x0][0x378] ;  /* 0x00006f00ff2877ac */ /* 0x000f2e0008000800 */
[----:B------:R-:W3:Y:S01]  /*1190*/  LDS R0, [UR12+0x48] ;  /* 0x0000480cff007984 */ /* 0x000ee20008000800 */
[----:B------:R-:W-:Y:S01]  /*11a0*/  UMOV UR42, 0x10c02000 ;  /* 0x10c02000002a7882 */ /* 0x000fe20000000000 */
[----:B------:R-:W-:-:S02]  /*11b0*/  USEL UR6, URZ, 0x4000, UP6 ;  /* 0x00004000ff067887 */ /* 0x000fc4000b000000 */
[----:B------:R-:W-:Y:S02]  /*11c0*/  USEL UR42, UR42, 0x10c00000, !UP5 ;  /* 0x10c000002a2a7887 */ /* 0x000fe4000e800000 */
[----:B------:R-:W-:Y:S01]  /*11d0*/  ULOP3.LUT UR5, UR28, 0x1, URZ, 0x3c, !UPT ;  /* 0x000000011c057892 */ /* 0x000fe2000f8e3cff */
[----:B------:R-:W-:Y:S01]  /*11e0*/  UMOV UR34, 0x1 ;  /* 0x0000000100227882 */ /* 0x000fe20000000000 */
[----:B------:R-:W-:Y:S02]  /*11f0*/  UIADD3 UR42, UPT, UPT, UR6, UR42, URZ ;  /* 0x0000002a062a7290 */ /* 0x000fe4000fffe0ff */
[----:B-----5:R-:W-:Y:S02]  /*1200*/  UIMAD UR4, UR7, UR4, URZ ;  /* 0x00000004070472a4 */ /* 0x020fe4000f8e02ff */
[----:B------:R-:W-:Y:S02]  /*1210*/  USHF.L.U32 UR5, UR34, UR5, URZ ;  /* 0x0000000522057299 */ /* 0x000fe400080006ff */
[----:B------:R-:W-:-:S02]  /*1220*/  USHF.L.U32 UR34, UR34, UR28, URZ ;  /* 0x0000001c22227299 */ /* 0x000fc400080006ff */
[----:B----4-:R-:W-:Y:S02]  /*1230*/  UIMAD UR40, UR4, UR40, URZ ;  /* 0x00000028042872a4 */ /* 0x010fe4000f8e02ff */
[----:B------:R-:W-:Y:S02]  /*1240*/  ULOP3.LUT UR34, UR5, 0xffff, UR34, 0xc8, !UPT ;  /* 0x0000ffff05227892 */ /* 0x000fe4000f8ec822 */
[----:B------:R-:W-:Y:S02]  /*1250*/  UIADD3 UR18, UPT, UPT, UR12, 0x30c00, URZ ;  /* 0x00030c000c127890 */ /* 0x000fe4000fffe0ff */
[----:B------:R-:W-:Y:S02]  /*1260*/  UIADD3 UR19, UPT, UPT, UR12, 0x30400, URZ ;  /* 0x000304000c137890 */ /* 0x000fe4000fffe0ff */
[----:B------:R-:W-:Y:S02]  /*1270*/  UIADD3 UR20, UPT, UPT, UR12, 0x18400, URZ ;  /* 0x000184000c147890 */ /* 0x000fe4000fffe0ff */
[----:B------:R-:W-:-:S02]  /*1280*/  UIADD3 UR24, UPT, UPT, UR12, 0x24400, URZ ;  /* 0x000244000c187890 */ /* 0x000fc4000fffe0ff */
[----:B------:R-:W-:Y:S02]  /*1290*/  USHF.R.U32.HI UR18, URZ, 0x4, UR18 ;  /* 0x00000004ff127899 */ /* 0x000fe40008011612 */
[----:B------:R-:W-:Y:S02]  /*12a0*/  USHF.R.U32.HI UR19, URZ, 0x4, UR19 ;  /* 0x00000004ff137899 */ /* 0x000fe40008011613 */
[----:B------:R-:W-:Y:S02]  /*12b0*/  USHF.R.U32.HI UR20, URZ, 0x4, UR20 ;  /* 0x00000004ff147899 */ /* 0x000fe40008011614 */
[----:B------:R-:W-:Y:S02]  /*12c0*/  USHF.R.U32.HI UR24, URZ, 0x4, UR24 ;  /* 0x00000004ff187899 */ /* 0x000fe40008011618 */
[----:B------:R-:W-:Y:S02]  /*12d0*/  ULOP3.LUT UR18, UR18, 0x3fc0, URZ, 0xc0, !UPT ;  /* 0x00003fc012127892 */ /* 0x000fe4000f8ec0ff */
[----:B------:R-:W-:Y:S01]  /*12e0*/  ULOP3.LUT UR19, UR19, 0x3fc0, URZ, 0xc0, !UPT ;  /* 0x00003fc013137892 */ /* 0x000fe2000f8ec0ff */
[----:B---3--:R-:W-:Y:S01]  /*12f0*/  R2UR UR41, R0 ;  /* 0x00000000002972ca */ /* 0x008fe200000e0000 */
[----:B------:R-:W-:-:S02]  /*1300*/  ULOP3.LUT UR20, UR20, 0x3fc0, URZ, 0xc0, !UPT ;  /* 0x00003fc014147892 */ /* 0x000fc4000f8ec0ff */
[----:B------:R-:W-:Y:S02]  /*1310*/  ULOP3.LUT UR24, UR24, 0x3fc0, URZ, 0xc0, !UPT ;  /* 0x00003fc018187892 */ /* 0x000fe4000f8ec0ff */
[----:B------:R-:W-:Y:S02]  /*1320*/  ULEA.HI UR40, UR40, UR40, URZ, 0x1 ;  /* 0x0000002828287291 */ /* 0x000fe4000f8f08ff */
[----:B------:R-:W-:Y:S02]  /*1330*/  UISETP.NE.AND UP0, UPT, UR32, URZ, UPT ;  /* 0x000000ff2000728c */ /* 0x000fe4000bf05270 */
[----:B------:R-:W-:Y:S02]  /*1340*/  UIADD3 UR27, UPT, UPT, UR12, 0x30, URZ ;  /* 0x000000300c1b7890 */ /* 0x000fe4000fffe0ff */
[----:B------:R-:W-:Y:S02]  /*1350*/  ULOP3.LUT UR18, UR18, 0x10000, URZ, 0xfc, !UPT ;  /* 0x0001000012127892 */ /* 0x000fe4000f8efcff */
[----:B------:R-:W-:-:S02]  /*1360*/  UIADD3 UR10, UPT, UPT, UR41, 0x100, URZ ;  /* 0x00000100290a7890 */ /* 0x000fc4000fffe0ff */
[----:B------:R-:W-:Y:S02]  /*1370*/  UIADD3 UR8, UPT, UPT, UR41, 0x40000100, URZ ;  /* 0x4000010029087890 */ /* 0x000fe4000fffe0ff */
[----:B------:R-:W-:Y:S02]  /*1380*/  UIADD3 UR6, UPT, UPT, UR41, -0x7fffff00, URZ ;  /* 0x8000010029067890 */ /* 0x000fe4000fffe0ff */
[----:B------:R-:W-:Y:S02]  /*1390*/  UIADD3 UR4, UPT, UPT, UR41, -0x3fffff00, URZ ;  /* 0xc000010029047890 */ /* 0x000fe4000fffe0ff */
[----:B------:R-:W-:Y:S02]  /*13a0*/  UIADD3 UR11, UPT, UPT, UR41, 0x104, URZ ;  /* 0x00000104290b7890 */ /* 0x000fe4000fffe0ff */
[----:B------:R-:W-:Y:S02]  /*13b0*/  UIADD3 UR9, UPT, UPT, UR41, 0x40000104, URZ ;  /* 0x4000010429097890 */ /* 0x000fe4000fffe0ff */
[----:B------:R-:W-:-:S02]  /*13c0*/  UIADD3 UR7, UPT, UPT, UR41, -0x7ffffefc, URZ ;  /* 0x8000010429077890 */ /* 0x000fc4000fffe0ff */
[----:B------:R-:W-:Y:S02]  /*13d0*/  USHF.R.U32.HI UR35, URZ, 0x1, UR10 ;  /* 0x00000001ff237899 */ /* 0x000fe4000801160a */
[----:B------:R-:W-:Y:S02]  /*13e0*/  USHF.R.U32.HI UR25, URZ, 0x1, UR8 ;  /* 0x00000001ff197899 */ /* 0x000fe40008011608 */
[----:B------:R-:W-:Y:S02]  /*13f0*/  USHF.R.U32.HI UR17, URZ, 0x1, UR6 ;  /* 0x00000001ff117899 */ /* 0x000fe40008011606 */
[----:B------:R-:W-:Y:S02]  /*1400*/  UIADD3 UR5, UPT, UPT, UR41, -0x3ffffefc, URZ ;  /* 0xc000010429057890 */ /* 0x000fe4000fffe0ff */
[----:B------:R-:W-:Y:S02]  /*1410*/  USHF.R.U32.HI UR16, URZ, 0x1, UR4 ;  /* 0x00000001ff107899 */ /* 0x000fe40008011604 */
[----:B------:R-:W-:-:S02]  /*1420*/  USHF.R.U32.HI UR54, URZ, 0x1a, UR11 ;  /* 0x0000001aff367899 */ /* 0x000fc4000801160b */
[----:B------:R-:W-:Y:S02]  /*1430*/  USHF.R.U32.HI UR48, URZ, 0x1a, UR9 ;  /* 0x0000001aff307899 */ /* 0x000fe40008011609 */
[----:B------:R-:W-:Y:S02]  /*1440*/  USHF.R.U32.HI UR44, URZ, 0x1a, UR7 ;  /* 0x0000001aff2c7899 */ /* 0x000fe40008011607 */
[----:B------:R-:W-:Y:S02]  /*1450*/  ULOP3.LUT UR35, UR35, 0x60000000, URZ, 0xc0, !UPT ;  /* 0x6000000023237892 */ /* 0x000fe4000f8ec0ff */
[----:B------:R-:W-:Y:S02]  /*1460*/  ULOP3.LUT UR25, UR25, 0x60000000, URZ, 0xc0, !UPT ;  /* 0x6000000019197892 */ /* 0x000fe4000f8ec0ff */
[----:B------:R-:W-:Y:S02]  /*1470*/  ULOP3.LUT UR17, UR17, 0x60000000, URZ, 0xc0, !UPT ;  /* 0x6000000011117892 */ /* 0x000fe4000f8ec0ff */
[----:B------:R-:W-:-:S02]  /*1480*/  USHF.R.U32.HI UR43, URZ, 0x1a, UR5 ;  /* 0x0000001aff2b7899 */ /* 0x000fc40008011605 */
[----:B------:R-:W-:Y:S02]  /*1490*/  ULOP3.LUT UR16, UR16, 0x60000000, URZ, 0xc0, !UPT ;  /* 0x6000000010107892 */ /* 0x000fe4000f8ec0ff */
[----:B------:R-:W-:Y:S02]  /*14a0*/  ULOP3.LUT UR54, UR35, 0x30, UR54, 0xf8, !UPT ;  /* 0x0000003023367892 */ /* 0x000fe4000f8ef836 */
[----:B------:R-:W-:Y:S02]  /*14b0*/  ULOP3.LUT UR48, UR25, 0x30, UR48, 0xf8, !UPT ;  /* 0x0000003019307892 */ /* 0x000fe4000f8ef830 */
[----:B------:R-:W-:Y:S02]  /*14c0*/  ULOP3.LUT UR44, UR17, 0x30, UR44, 0xf8, !UPT ;  /* 0x00000030112c7892 */ /* 0x000fe4000f8ef82c */
[----:B------:R-:W-:Y:S02]  /*14d0*/  ULOP3.LUT UR43, UR16, 0x30, UR43, 0xf8, !UPT ;  /* 0x00000030102b7892 */ /* 0x000fe4000f8ef82b */
[----:B------:R-:W-:-:S02]  /*14e0*/  ULOP3.LUT UR55, UR54, UR42, URZ, 0xfc, !UPT ;  /* 0x0000002a36377292 */ /* 0x000fc4000f8efcff */
[----:B------:R-:W-:Y:S02]  /*14f0*/  ULOP3.LUT UR49, UR48, UR42, URZ, 0xfc, !UPT ;  /* 0x0000002a30317292 */ /* 0x000fe4000f8efcff */
[----:B------:R-:W-:Y:S02]  /*1500*/  ULOP3.LUT UR45, UR44, UR42, URZ, 0xfc, !UPT ;  /* 0x0000002a2c2d7292 */ /* 0x000fe4000f8efcff */
[----:B------:R-:W-:Y:S02]  /*1510*/  ULOP3.LUT UR43, UR43, UR42, URZ, 0xfc, !UPT ;  /* 0x0000002a2b2b7292 */ /* 0x000fe4000f8efcff */
[----:B------:R-:W-:Y:S02]  /*1520*/  ULOP3.LUT UR19, UR19, 0x10000, URZ, 0xfc, !UPT ;  /* 0x0001000013137892 */ /* 0x000fe4000f8efcff */
[----:B------:R-:W-:Y:S02]  /*1530*/  ULOP3.LUT UR20, UR20, 0x10000, URZ, 0xfc, !UPT ;  /* 0x0001000014147892 */ /* 0x000fe4000f8efcff */
[----:B------:R-:W-:-:S02]  /*1540*/  ULOP3.LUT UR24, UR24, 0x10000, URZ, 0xfc, !UPT ;  /* 0x0001000018187892 */ /* 0x000fc4000f8efcff */
[----:B------:R-:W-:Y:S02]  /*1550*/  USHF.R.S32.HI UR40, URZ, 0x1, UR40 ;  /* 0x00000001ff287899 */ /* 0x000fe40008011428 */
[----:B------:R-:W-:Y:S01]  /*1560*/  UISETP.NE.AND UP1, UPT, UR32, URZ, UPT ;  /* 0x000000ff2000728c */ /* 0x000fe2000bf25270 */
[----:B------:R-:W-:Y:S01]  /*1570*/  UMOV UR39, URZ ;  /* 0x000000ff00277c82 */ /* 0x000fe20008000000 */
[----:B------:R-:W-:Y:S01]  /*1580*/  UMOV UR38, URZ ;  /* 0x000000ff00267c82 */ /* 0x000fe20008000000 */
[----:B------:R-:W-:Y:S01]  /*1590*/  UMOV UR54, URZ ;  /* 0x000000ff00367c82 */ /* 0x000fe20008000000 */
[----:B------:R-:W-:Y:S01]  /*15a0*/  UMOV UR48, URZ ;  /* 0x000000ff00307c82 */ /* 0x000fe20008000000 */
[----:B------:R-:W-:Y:S01]  /*15b0*/  UMOV UR44, URZ ;  /* 0x000000ff002c7c82 */ /* 0x000fe20008000000 */
[----:B------:R-:W-:-:S05]  /*15c0*/  UMOV UR42, URZ ;  /* 0x000000ff002a7c82 */ /* 0x000fca0008000000 */
.L_x_24:
[----:B-----5:R-:W-:Y:S01]  /*15d0*/  PLOP3.LUT P1, PT, PT, PT, PT, 0x80, 0x8 ;  /* 0x000000000008781c */ /* 0x020fe20003f2f070 */
[----:B------:R-:W-:Y:S02]  /*15e0*/  UIADD3 UR26, UPT, UPT, UR40, UR26, URZ ;  /* 0x0000001a281a7290 */ /* 0x000fe4000fffe0ff */
[----:B------:R-:W-:Y:S01]  /*15f0*/  UPLOP3.LUT UP4, UPT, UPT, UPT, UPT, 0x40, 0x4 ;  /* 0x000000000004789c */ /* 0x000fe20003f8e870 */
[----:B---34-:R-:W-:Y:S10]  /*1600*/  BRA.U UP0, `(.L_x_17) ;  /* 0x00000001001c7547 */ /* 0x018ff4000b800000 */
[----:B------:R-:W-:Y:S01]  /*1610*/  USHF.L.U32 UR16, UR39, 0x1f, URZ ;  /* 0x0000001f27107899 */ /* 0x000fe200080006ff */
[----:B------:R-:W-:Y:S01]  /*1620*/  SHF.L.U32 R2, R3, 0x1f, RZ ;  /* 0x0000001f03027819 */ /* 0x000fe200000006ff */
[----:B------:R-:W-:-:S04]  /*1630*/  ULEA UR17, UR38, UR12, 0x3 ;  /* 0x0000000c26117291 */ /* 0x000fc8000f8e18ff */
[----:B------:R-:W-:-:S05]  /*1640*/  MOV R0, UR16 ;  /* 0x0000001000007c02 */ /* 0x000fca0008000f00 */
[----:B------:R3:W4:Y:S01]  /*1650*/  SYNCS.PHASECHK.TRANS64.TRYWAIT P1, [UR17], R0 ;  /* 0x00000000ff0075a7 */ /* 0x0007220008021111 */
[----:B------:R-:W5:Y:S02]  /*1660*/  SYNCS.PHASECHK.TRANS64.TRYWAIT P0, [UR12+0x38], R2 ;  /* 0x00003802ff0075a7 */ /* 0x000f64000800110c */
[----:B---345:R-:W-:Y:S05]  /*1670*/  @!P0 BRA `(.L_x_18) ;  /* 0x00000030009c8947 */ /* 0x038fea0003800000 */
.L_x_17:
[----:B------:R-:W-:-:S05]  /*1680*/  UMOV UR37, URZ ;  /* 0x000000ff00257c82 */ /* 0x000fca0008000000 */
.L_x_22:
[----:B----45:R-:W-:Y:S05]  /*1690*/  BRA.U UP0, `(.L_x_19) ;  /* 0x0000000100a87547 */ /* 0x030fea000b800000 */
[----:B------:R-:W-:Y:S02]  /*16a0*/  USHF.L.U32 UR25, UR38, 0xa, URZ ;  /* 0x0000000a26197899 */ /* 0x000fe400080006ff */
[----:B------:R-:W-:Y:S02]  /*16b0*/  ULEA UR62, UR38, UR18, 0x6 ;  /* 0x00000012263e7291 */ /* 0x000fe4000f8e30ff */
[----:B------:R-:W-:Y:S02]  /*16c0*/  UIADD3 UR16, UPT, UPT, UR25, 0x6, URZ ;  /* 0x0000000619107890 */ /* 0x000fe4000fffe0ff */
[----:B------:R-:W-:Y:S02]  /*16d0*/  ULEA UR17, UR38, UR12, 0x3 ;  /* 0x0000000c26117291 */ /* 0x000fe4000f8e18ff */
[----:B------:R-:W-:Y:S02]  /*16e0*/  UIADD3 UR36, UPT, UPT, UR16, UR24, URZ ;  /* 0x0000001810247290 */ /* 0x000fe4000fffe0ff */
[----:B------:R-:W-:Y:S02]  /*16f0*/  ULEA UR64, UR38, UR19, 0x5 ;  /* 0x0000001326407291 */ /* 0x000fe4000f8e28ff */
[----:B------:R-:W-:Y:S02]  /*1700*/  UIADD3 UR60, UPT, UPT, UR62, 0x20, URZ ;  /* 0x000000203e3c7890 */ /* 0x000fe4000fffe0ff */
[----:B------:R-:W-:Y:S02]  /*1710*/  UIADD3 UR58, UPT, UPT, UR25, UR24, URZ ;  /* 0x00000018193a7290 */ /* 0x000fe4000fffe0ff */
[----:B------:R-:W-:Y:S02]  /*1720*/  UIADD3 UR56, UPT, UPT, UR25, UR20, URZ ;  /* 0x0000001419387290 */ /* 0x000fe4000fffe0ff */
[----:B------:R-:W-:Y:S02]  /*1730*/  UIADD3 UR52, UPT, UPT, UR24, 0x2, UR25 ;  /* 0x0000000218347890 */ /* 0x000fe4000fffe019 */
[----:B------:R-:W-:Y:S02]  /*1740*/  UIADD3 UR50, UPT, UPT, UR20, 0x2, UR25 ;  /* 0x0000000214327890 */ /* 0x000fe4000fffe019 */
[----:B------:R-:W-:Y:S02]  /*1750*/  UIADD3 UR46, UPT, UPT, UR24, 0x4, UR25 ;  /* 0x00000004182e7890 */ /* 0x000fe4000fffe019 */
[----:B------:R-:W-:Y:S02]  /*1760*/  UIADD3 UR66, UPT, UPT, UR20, 0x4, UR25 ;  /* 0x0000000414427890 */ /* 0x000fe4000fffe019 */
[----:B------:R-:W-:Y:S02]  /*1770*/  UIADD3 UR35, UPT, UPT, UR17, 0x18, URZ ;  /* 0x0000001811237890 */ /* 0x000fe4000fffe0ff */
[----:B------:R-:W-:Y:S01]  /*1780*/  UIADD3 UR16, UPT, UPT, UR16, UR20, URZ ;  /* 0x0000001410107290 */ /* 0x000fe2000fffe0ff */
[----:B------:R-:W-:Y:S01]  /*1790*/  UMOV UR65, 0x4008 ;  /* 0x0000400800417882 */ /* 0x000fe20000000000 */
        /* <DEDUP_REMOVED lines=8> */
[----:B------:R-:W-:Y:S05]  /*1820*/  @P1 BRA `(.L_x_20) ;  /* 0x0000000000101947 */ /* 0x000fea0003800000 */
[----:B------:R-:W-:Y:S06]  /*1830*/  USHF.L.U32 UR25, UR39, 0x1f, URZ ;  /* 0x0000001f27197899 */ /* 0x000fec00080006ff */
[----:B---3--:R-:W-:Y:S04]  /*1840*/  MOV R0, UR25 ;  /* 0x0000001900007c02 */ /* 0x008fe80008000f00 */
[----:B------:R-:W3:Y:S02]  /*1850*/  SYNCS.PHASECHK.TRANS64.TRYWAIT P0, [UR17], R0 ;  /* 0x00000000ff0075a7 */ /* 0x000ee40008001111 */
[----:B---3--:R-:W-:Y:S05]  /*1860*/  @!P0 BRA `(.L_x_21) ;  /* 0x0000003000408947 */ /* 0x008fea0003800000 */
.L_x_20:
[----:B------:R4:W-:Y:S01]  /*1870*/  UTCCP.T.S.2CTA.4x32dp128bit tmem[UR41+0x100], gdesc[UR64] ;  /* 0x00010040290079e7 */ /* 0x0009e20009300000 */
[----:B------:R4:W-:Y:S01]  /*1880*/  UTCCP.T.S.2CTA.4x32dp128bit tmem[UR41+0x104], gdesc[UR62] ;  /* 0x0001043e290079e7 */ /* 0x0009e20009300000 */
[----:B------:R4:W-:Y:S01]  /*1890*/  UTCCP.T.S.2CTA.4x32dp128bit tmem[UR41+0x108], gdesc[UR60] ;  /* 0x0001083c290079e7 */ /* 0x0009e20009300000 */
[----:B------:R4:W-:Y:S01]  /*18a0*/  UTCQMMA.2CTA gdesc[UR56], gdesc[UR58], tmem[UR41], tmem[UR54], idesc[UR55], tmem[UR10], UP4 ;  /* 0x000a363a38007dea */ /* 0x0009e2000a200329 */
[----:B------:R-:W-:Y:S01]  /*18b0*/  UPLOP3.LUT UP4, UPT, UPT, UPT, UPT, 0x80, 0x8 ;  /* 0x000000000008789c */ /* 0x000fe20003f8f070 */
[----:B------:R4:W-:Y:S01]  /*18c0*/  UTCQMMA.2CTA gdesc[UR50], gdesc[UR52], tmem[UR41], tmem[UR48], idesc[UR49], tmem[UR8], UPT ;  /* 0x0008303432007dea */ /* 0x0009e2000ba00329 */
[----:B------:R4:W-:Y:S01]  /*18d0*/  UTCQMMA.2CTA gdesc[UR66], gdesc[UR46], tmem[UR41], tmem[UR44], idesc[UR45], tmem[UR6], UPT ;  /* 0x00062c2e42007dea */ /* 0x0009e2000ba00329 */
[----:B------:R-:W-:Y:S01]  /*18e0*/  UMOV UR68, UR36 ;  /* 0x0000002400447c82 */ /* 0x000fe20008000000 */
[----:B------:R-:W-:Y:S01]  /*18f0*/  UMOV UR69, 0x40004040 ;  /* 0x4000404000457882 */ /* 0x000fe20000000000 */
[----:B------:R-:W-:Y:S02]  /*1900*/  UMOV UR17, 0x40004040 ;  /* 0x4000404000117882 */ /* 0x000fe40000000000 */
[----:B------:R4:W-:Y:S01]  /*1910*/  UTCQMMA.2CTA gdesc[UR16], gdesc[UR68], tmem[UR41], tmem[UR42], idesc[UR43], tmem[UR4], UPT ;  /* 0x00042a4410007dea */ /* 0x0009e2000ba00329 */
[----:B------:R4:W-:Y:S01]  /*1920*/  UTCBAR.2CTA.MULTICAST [UR35], URZ, UR34 ;  /* 0x000000ff230073e9 */ /* 0x0009e20008200822 */
[----:B------:R-:W-:Y:S02]  /*1930*/  NOP ;  /* 0x0000000000007918 */ /* 0x000fe40000000000 */
.L_x_19:
[----:B------:R-:W-:Y:S01]  /*1940*/  UIADD3 UR38, UPT, UPT, UR38, 0x1, URZ ;  /* 0x0000000126267890 */ /* 0x000fe2000fffe0ff */
[----:B------:R-:W-:Y:S01]  /*1950*/  PLOP3.LUT P1, PT, PT, PT, PT, 0x80, 0x8 ;  /* 0x000000000008781c */ /* 0x000fe20003f2f070 */
[----:B------:R-:W-:Y:S02]  /*1960*/  UISETP.GT.U32.AND UP3, UPT, UR37, 0x1e, UPT ;  /* 0x0000001e2500788c */ /* 0x000fe4000bf64070 */
[----:B------:R-:W-:Y:S02]  /*1970*/  UISETP.NE.AND UP2, UPT, UR38, 0x3, UPT ;  /* 0x000000032600788c */ /* 0x000fe4000bf45270 */
[----:B------:R-:W-:Y:S02]  /*1980*/  UISETP.NE.OR UP3, UPT, UR32, URZ, UP3 ;  /* 0x000000ff2000728c */ /* 0x000fe40009f65670 */
[----:B----4-:R-:W-:Y:S02]  /*1990*/  USEL UR16, URZ, 0x1, UP2 ;  /* 0x00000001ff107887 */ /* 0x010fe40009000000 */
[----:B------:R-:W-:Y:S02]  /*19a0*/  USEL UR38, UR38, URZ, UP2 ;  /* 0x000000ff26267287 */ /* 0x000fe40009000000 */
[----:B------:R-:W-:Y:S01]  /*19b0*/  ULOP3.LUT UR39, UR39, UR16, URZ, 0x3c, !UPT ;  /* 0x0000001027277292 */ /* 0x000fe2000f8e3cff */
[----:B------:R-:W-:Y:S01]  /*19c0*/  PLOP3.LUT P0, PT, PT, PT, UP3, 0x80, 0x8 ;  /* 0x000000000008781c */ /* 0x000fe20003f0f038 */
[----:B------:R-:W-:Y:S03]  /*19d0*/  UIADD3 UR37, UPT, UPT, UR37, 0x1, URZ ;  /* 0x0000000125257890 */ /* 0x000fe6000fffe0ff */
[----:B------:R-:W-:Y:S02]  /*19e0*/  @!UP3 USHF.L.U32 UR16, UR39, 0x1f, URZ ;  /* 0x0000001f2710b899 */ /* 0x000fe400080006ff */
[----:B------:R-:W-:Y:S02]  /*19f0*/  @!UP3 ULEA UR17, UR38, UR12, 0x3 ;  /* 0x0000000c2611b291 */ /* 0x000fe4000f8e18ff */
[----:B------:R-:W-:Y:S02]  /*1a00*/  UISETP.NE.AND UP2, UPT, UR37, 0x20, UPT ;  /* 0x000000202500788c */ /* 0x000fe4000bf45270 */
[----:B---3--:R-:W-:Y:S05]  /*1a10*/  IMAD.U32 R0, RZ, RZ, UR16 ;  /* 0x00000010ff007e24 */ /* 0x008fea000f8e00ff */
[----:B------:R4:W5:Y:S02]  /*1a20*/  @!P0 SYNCS.PHASECHK.TRANS64.TRYWAIT P1, [UR17], R0 ;  /* 0x00000000ff0085a7 */ /* 0x0009640008021111 */
[----:B------:R-:W-:Y:S05]  /*1a30*/  BRA.U UP2, `(.L_x_22) ;  /* 0xfffffffd02147547 */ /* 0x000fea000b83ffff */
[----:B------:R-:W-:Y:S05]  /*1a40*/  BRA.U UP1, `(.L_x_23) ;  /* 0x00000001010c7547 */ /* 0x000fea000b800000 */
[----:B------:R-:W-:Y:S02]  /*1a50*/  UMOV UR16, 0x3 ;  /* 0x0000000300107882 */ /* 0x000fe40000000000 */
[----:B------:R3:W-:Y:S01]  /*1a60*/  UTCBAR.2CTA.MULTICAST [UR27], URZ, UR16 ;  /* 0x000000ff1b0073e9 */ /* 0x0007e20008200810 */
[----:B------:R-:W-:Y:S02]  /*1a70*/  NOP ;  /* 0x0000000000007918 */ /* 0x000fe40000000000 */
.L_x_23:
[----:B------:R-:W-:Y:S01]  /*1a80*/  UISETP.GE.AND UP2, UPT, UR26, 0x100, UPT ;  /* 0x000001001a00788c */ /* 0x000fe2000bf46270 */
[----:B------:R-:W-:-:S08]  /*1a90*/  LOP3.LUT R3, R3, 0x1, RZ, 0x3c, !PT ;  /* 0x0000000103037812 */ /* 0x000fd000078e3cff */
[----:B------:R-:W-:Y:S05]  /*1aa0*/  BRA.U !UP2, `(.L_x_24) ;  /* 0xfffffff90ac87547 */ /* 0x000fea000b83ffff */
.L_x_16:
[----:B------:R-:W-:-:S09]  /*1ab0*/  UISETP.NE.AND UP0, UPT, UR28, URZ, UPT ;  /* 0x000000ff1c00728c */ /* 0x000fd2000bf05270 */
[----:B------:R-:W-:Y:S05]  /*1ac0*/  BRA.U UP0, `(.L_x_25) ;  /* 0x00000001006c7547 */ /* 0x000fea000b800000 */
[----:B----4-:R-:W4:Y:S01]  /*1ad0*/  S2R R0, SR_CgaCtaId ;  /* 0x0000000000007919 */ /* 0x010f220000008800 */
[----:B------:R-:W-:Y:S01]  /*1ae0*/  MOV R5, 0x400 ;  /* 0x0000040000057802 */ /* 0x000fe20000000f00 */
[----:B------:R-:W-:-:S04]  /*1af0*/  IMAD.U32 R2, R3, -0x80000000, RZ ;  /* 0x8000000003027824 */ /* 0x000fc800078e00ff */
[----:B------:R-:W-:Y:S01]  /*1b00*/  IMAD.MOV.U32 R3, RZ, RZ, R2 ;  /* 0x000000ffff037224 */ /* 0x000fe200078e0002 */
[----:B----4-:R-:W-:-:S04]  /*1b10*/  LEA R5, R0, R5, 0x18 ;  /* 0x0000000500057211 */ /* 0x010fc800078ec0ff */
[----:B------:R4:W5:Y:S03]  /*1b20*/  SYNCS.PHASECHK.TRANS64.TRYWAIT P0, [R5+URZ+0x38], R3 ;  /* 0x00003803050075a7 */ /* 0x00096600080011ff */
[----:B-----5:R-:W-:Y:S05]  /*1b30*/  @!P0 NANOSLEEP.SYNCS 0x989680 ;  /* 0x009896800000895d */ /* 0x020fea0003900000 */
[----:B------:R-:W5:Y:S02]  /*1b40*/  @!P0 SYNCS.PHASECHK.TRANS64 P0, [R5+URZ+0x38], R3 ;  /* 0x00003803050085a7 */ /* 0x000f6400080010ff */
[----:B-----5:R-:W-:Y:S05]  /*1b50*/  @P0 BRA `(.L_x_25) ;  /* 0x0000000000480947 */ /* 0x020fea0003800000 */
.L_x_26:
[----:B-----5:R5:W4:Y:S02]  /*1b60*/  SYNCS.PHASECHK.TRANS64.TRYWAIT P0, [R5+URZ+0x38], R3 ;  /* 0x00003803050075a7 */ /* 0x020b2400080011ff */
[----:B----4-:R-:W-:Y:S05]  /*1b70*/  @!P0 NANOSLEEP.SYNCS 0x989680 ;  /* 0x009896800000895d */ /* 0x010fea0003900000 */
[----:B------:R-:W4:Y:S02]  /*1b80*/  @!P0 SYNCS.PHASECHK.TRANS64 P0, [R5+URZ+0x38], R3 ;  /* 0x00003803050085a7 */ /* 0x000f2400080010ff */
[----:B----4-:R-:W-:Y:S05]  /*1b90*/  @!P0 BRA `(.L_x_26) ;  /* 0xfffffffc00f08947 */ /* 0x010fea000383ffff */
[----:B------:R-:W-:Y:S05]  /*1ba0*/  BRA `(.L_x_25) ;  /* 0x0000000000347947 */ /* 0x000fea0003800000 */
.L_x_15:
[----:B------:R-:W-:-:S09]  /*1bb0*/  UISETP.NE.AND UP0, UPT, UR33, URZ, UPT ;  /* 0x000000ff2100728c */ /* 0x000fd2000bf05270 */
[----:B------:R-:W-:Y:S05]  /*1bc0*/  BRA.U UP0, `(.L_x_27) ;  /* 0x0000000100287547 */ /* 0x000fea000b800000 */
[----:B------:R-:W-:Y:S01]  /*1bd0*/  UMOV UR5, 0x400 ;  /* 0x0000040000057882 */ /* 0x000fe20000000000 */
[----:B------:R-:W-:Y:S01]  /*1be0*/  UMOV UR4, 0x20 ;  /* 0x0000002000047882 */ /* 0x000fe20000000000 */
[----:B------:R-:W-:Y:S02]  /*1bf0*/  ULEA UR5, UR12, UR5, 0x18 ;  /* 0x000000050c057291 */ /* 0x000fe4000f8ec0ff */
[----:B------:R-:W-:-:S04]  /*1c00*/  UIADD3 UR6, UPT, UPT, -UR4, 0x100000, URZ ;  /* 0x0010000004067890 */ /* 0x000fc8000fffe1ff */
[----:B------:R-:W-:Y:S02]  /*1c10*/  USHF.L.U32 UR7, UR6, 0xb, URZ ;  /* 0x0000000b06077899 */ /* 0x000fe400080006ff */
[----:B------:R-:W-:Y:S01]  /*1c20*/  USHF.L.U32 UR6, UR6, 0x1, URZ ;  /* 0x0000000106067899 */ /* 0x000fe200080006ff */
[----:B------:R-:W-:Y:S01]  /*1c30*/  ELECT P0, URZ, PT ;  /* 0x0000000000ff782f */ /* 0x000fe20003800000 */
[----:B------:R-:W5:Y:S10]  /*1c40*/  FENCE.VIEW.ASYNC.S ;  /* 0x00000000000073c6 */ /* 0x000f740000000000 */
[----:B-----5:R5:W4:Y:S01]  /*1c50*/  SYNCS.EXCH.64 URZ, [UR5+0x40], UR6 ;  /* 0x0000400605ff75b2 */ /* 0x020b220008000100 */
[----:B------:R-:W-:Y:S01]  /*1c60*/  NOP ;  /* 0x0000000000007918 */ /* 0x000fe20000000000 */
.L_x_27:
[----:B------:R-:W-:Y:S01]  /*1c70*/  NOP ;  /* 0x0000000000007918 */ /* 0x000fe20000000000 */
.L_x_25:
[----:B------:R-:W-:Y:S02]  /*1c80*/  UISETP.NE.AND UP0, UPT, UR33, URZ, UPT ;  /* 0x000000ff2100728c */ /* 0x000fe4000bf05270 */
[----:B------:R-:W-:-:S06]  /*1c90*/  UISETP.GT.AND UP1, UPT, UR33, 0x3, UPT ;  /* 0x000000032100788c */ /* 0x000fcc000bf24270 */
[----:B------:R-:W-:Y:S01]  /*1ca0*/  PLOP3.LUT P0, PT, PT, PT, UP1, 0x80, 0x8 ;  /* 0x000000000008781c */ /* 0x000fe20003f0f018 */
[----:B------:R-:W-:-:S12]  /*1cb0*/  BRA.U UP0, `(.L_x_28) ;  /* 0x00000001002c7547 */ /* 0x000fd8000b800000 */
[----:B-----5:R-:W5:Y:S01]  /*1cc0*/  S2UR UR5, SR_CgaCtaId ;  /* 0x00000000000579c3 */ /* 0x020f620000008800 */
[----:B------:R-:W-:Y:S01]  /*1cd0*/  UMOV UR6, 0x400 ;  /* 0x0000040000067882 */ /* 0x000fe20000000000 */
[----:B------:R-:W-:Y:S01]  /*1ce0*/  UMOV UR4, 0x20 ;  /* 0x0000002000047882 */ /* 0x000fe20000000000 */
[----:B----4-:R-:W-:Y:S01]  /*1cf0*/  ELECT P1, URZ, PT ;  /* 0x0000000000ff782f */ /* 0x010fe20003820000 */
[----:B-----5:R-:W-:Y:S02]  /*1d00*/  ULEA UR5, UR5, UR6, 0x18 ;  /* 0x0000000605057291 */ /* 0x020fe4000f8ec0ff */
[----:B------:R-:W-:-:S04]  /*1d10*/  UIADD3 UR6, UPT, UPT, -UR4, 0x100000, URZ ;  /* 0x0010000004067890 */ /* 0x000fc8000fffe1ff */
[----:B------:R-:W-:Y:S02]  /*1d20*/  USHF.L.U32 UR7, UR6, 0xb, URZ ;  /* 0x0000000b06077899 */ /* 0x000fe400080006ff */
[----:B------:R-:W-:Y:S01]  /*1d30*/  USHF.L.U32 UR6, UR6, 0x1, URZ ;  /* 0x0000000106067899 */ /* 0x000fe200080006ff */
[----:B------:R-:W4:Y:S11]  /*1d40*/  FENCE.VIEW.ASYNC.S ;  /* 0x00000000000073c6 */ /* 0x000f360000000000 */
[----:B----4-:R4:W5:Y:S01]  /*1d50*/  SYNCS.EXCH.64 URZ, [UR5+0x40], UR6 ;  /* 0x0000400605ff75b2 */ /* 0x0109620008000100 */
[----:B------:R-:W-:Y:S01]  /*1d60*/  NOP ;  /* 0x0000000000007918 */ /* 0x000fe20000000000 */
.L_x_28:
[----:B------:R-:W-:Y:S01]  /*1d70*/  NOP ;  /* 0x0000000000007918 */ /* 0x000fe20000000000 */
[----:B------:R-:W-:Y:S01]  /*1d80*/  @P0 NOP ;  /* 0x0000000000000918 */ /* 0x000fe20000000000 */
[----:B------:R-:W-:Y:S05]  /*1d90*/  BRA.U UP1, `(.L_x_29) ;  /* 0x00000029018c7547 */ /* 0x000fea000b800000 */
[----:B------:R-:W-:Y:S05]  /*1da0*/  BRA.U UP0, `(.L_x_30) ;  /* 0x00000001002c7547 */ /* 0x000fea000b800000 */
[----:B----45:R-:W4:Y:S01]  /*1db0*/  S2UR UR5, SR_CgaCtaId ;  /* 0x00000000000579c3 */ /* 0x030f220000008800 */
[----:B------:R-:W-:Y:S01]  /*1dc0*/  UMOV UR6, 0x400 ;  /* 0x0000040000067882 */ /* 0x000fe20000000000 */
[----:B------:R-:W-:Y:S01]  /*1dd0*/  UMOV UR4, 0x20 ;  /* 0x0000002000047882 */ /* 0x000fe20000000000 */
[----:B------:R-:W-:Y:S01]  /*1de0*/  ELECT P0, URZ, PT ;  /* 0x0000000000ff782f */ /* 0x000fe20003800000 */
[----:B----4-:R-:W-:Y:S02]  /*1df0*/  ULEA UR5, UR5, UR6, 0x18 ;  /* 0x0000000605057291 */ /* 0x010fe4000f8ec0ff */
[----:B------:R-:W-:-:S04]  /*1e00*/  UIADD3 UR6, UPT, UPT, -UR4, 0x100000, URZ ;  /* 0x0010000004067890 */ /* 0x000fc8000fffe1ff */
[----:B------:R-:W-:Y:S02]  /*1e10*/  USHF.L.U32 UR7, UR6, 0xb, URZ ;  /* 0x0000000b06077899 */ /* 0x000fe400080006ff */
[----:B------:R-:W-:Y:S01]  /*1e20*/  USHF.L.U32 UR6, UR6, 0x1, URZ ;  /* 0x0000000106067899 */ /* 0x000fe200080006ff */
[----:B------:R-:W4:Y:S11]  /*1e30*/  FENCE.VIEW.ASYNC.S ;  /* 0x00000000000073c6 */ /* 0x000f360000000000 */
[----:B----4-:R4:W5:Y:S01]  /*1e40*/  SYNCS.EXCH.64 URZ, [UR5+0x40], UR6 ;  /* 0x0000400605ff75b2 */ /* 0x0109620008000100 */
[----:B------:R-:W-:Y:S01]  /*1e50*/  NOP ;  /* 0x0000000000007918 */ /* 0x000fe20000000000 */
.L_x_30:
[----:B------:R-:W-:Y:S01]  /*1e60*/  NOP ;  /* 0x0000000000007918 */ /* 0x000fe20000000000 */
[----:B------:R-:W-:Y:S05]  /*1e70*/  BRA.U UP0, `(.L_x_31) ;  /* 0x00000005008c7547 */ /* 0x000fea000b800000 */
[----:B------:R-:W5:Y:S02]  /*1e80*/  S2R R6, SR_CgaCtaId ;  /* 0x0000000000067919 */ /* 0x000f640000008800 */
[----:B----45:R-:W-:Y:S01]  /*1e90*/  NOP ;  /* 0x0000000000007918 */ /* 0x030fe20000000000 */
[----:B------:R-:W-:Y:S02]  /*1ea0*/  MOV R3, 0x40 ;  /* 0x0000004000037802 */ /* 0x000fe40000000f00 */
[----:B------:R-:W-:Y:S02]  /*1eb0*/  MOV R5, 0x400 ;  /* 0x0000040000057802 */ /* 0x000fe40000000f00 */
[C---:B------:R-:W-:Y:S02]  /*1ec0*/  LEA R0, R6.reuse, R3, 0x18 ;  /* 0x0000000306007211 */ /* 0x040fe400078ec0ff */
[----:B------:R-:W-:-:S04]  /*1ed0*/  LEA R5, R6, R5, 0x18 ;  /* 0x0000000506057211 */ /* 0x000fc800078ec0ff */
[----:B------:R-:W4:Y:S02]  /*1ee0*/  LDS.U8 R0, [R0] ;  /* 0x0000000000007984 */ /* 0x000f240000000000 */
[----:B----4-:R-:W-:-:S13]  /*1ef0*/  ISETP.NE.AND P0, PT, R0, RZ, PT ;  /* 0x000000ff0000720c */ /* 0x010fda0003f05270 */
[----:B------:R-:W-:Y:S05]  /*1f00*/  @P0 BRA `(.L_x_32) ;  /* 0x0000000400500947 */ /* 0x000fea0003800000 */
[C---:B------:R-:W-:Y:S02]  /*1f10*/  LOP3.LUT R0, R6.reuse, 0x1, RZ, 0xc0, !PT ;  /* 0x0000000106007812 */ /* 0x040fe400078ec0ff */
[----:B------:R-:W-:Y:S02]  /*1f20*/  LOP3.LUT R13, R6, 0x1, RZ, 0x3c, !PT ;  /* 0x00000001060d7812 */ /* 0x000fe400078e3cff */
[----:B------:R-:W-:-:S13]  /*1f30*/  ISETP.NE.U32.AND P1, PT, R0, 0x1, PT ;  /* 0x000000010000780c */ /* 0x000fda0003f25070 */
[----:B------:R-:W-:Y:S05]  /*1f40*/  @!P1 BRA `(.L_x_33) ;  /* 0x0000000000c49947 */ /* 0x000fea0003800000 */
[----:B------:R-:W-:Y:S01]  /*1f50*/  ELECT P0, URZ, PT ;  /* 0x0000000000ff782f */ /* 0x000fe20003800000 */
[----:B------:R-:W-:-:S12]  /*1f60*/  BSSY B0, `(.L_x_33) ;  /* 0x000002f000007945 */ /* 0x000fd80003800000 */
[----:B------:R-:W-:Y:S05]  /*1f70*/  @!P0 BRA `(.L_x_34) ;  /* 0x0000000000b48947 */ /* 0x000fea0003800000 */
[----:B------:R-:W-:-:S05]  /*1f80*/  UMOV UR4, 0x10 ;  /* 0x0000001000047882 */ /* 0x000fca0000000000 */
[----:B------:R-:W-:Y:S04]  /*1f90*/  DEPBAR.LE SB4, 0x36 ;  /* 0x0000cd800000791a */ /* 0x000fe80000000000 */
[----:B------:R-:W4:Y:S02]  /*1fa0*/  UTCATOMSWS.2CTA.FIND_AND_SET.ALIGN UP0, UR4, UR4 ;  /* 0x00000004000475e3 */ /* 0x000f240008200800 */
[----:B----4-:R-:W-:Y:S01]  /*1fb0*/  PLOP3.LUT P0, PT, PT, PT, UP0, 0x80, 0x8 ;  /* 0x000000000008781c */ /* 0x010fe20003f0f008 */
[----:B------:R-:W-:-:S03]  /*1fc0*/  IMAD.U32 R12, RZ, RZ, UR4 ;  /* 0x00000004ff0c7e24 */ /* 0x000fc6000f8e00ff */
[----:B------:R-:W-:-:S04]  /*1fd0*/  SEL R0, RZ, 0xffffffff, !P0 ;  /* 0xffffffffff007807 */ /* 0x000fc80004000000 */
[----:B------:R-:W-:-:S13]  /*1fe0*/  ISETP.NE.AND P0, PT, R0, RZ, PT ;  /* 0x000000ff0000720c */ /* 0x000fda0003f05270 */
[----:B------:R-:W-:Y:S05]  /*1ff0*/  @P0 BRA `(.L_x_35) ;  /* 0x0000000000240947 */ /* 0x000fea0003800000 */
.L_x_36:
[----:B------:R-:W-:Y:S05]  /*2000*/  NANOSLEEP 0x64 ;  /* 0x000000640000795d */ /* 0x000fea0003800000 */
[----:B------:R-:W-:-:S05]  /*2010*/  UMOV UR4, 0x10 ;  /* 0x0000001000047882 */ /* 0x000fca0000000000 */
[----:B------:R-:W-:Y:S04]  /*2020*/  DEPBAR.LE SB4, 0x36 ;  /* 0x0000cd800000791a */ /* 0x000fe80000000000 */
[----:B------:R-:W4:Y:S02]  /*2030*/  UTCATOMSWS.2CTA.FIND_AND_SET.ALIGN UP0, UR4, UR4 ;  /* 0x00000004000475e3 */ /* 0x000f240008200800 */
[----:B----4-:R-:W-:Y:S01]  /*2040*/  PLOP3.LUT P0, PT, PT, PT, UP0, 0x80, 0x8 ;  /* 0x000000000008781c */ /* 0x010fe20003f0f008 */
[----:B------:R-:W-:-:S03]  /*2050*/  IMAD.U32 R12, RZ, RZ, UR4 ;  /* 0x00000004ff0c7e24 */ /* 0x000fc6000f8e00ff */
[----:B------:R-:W-:-:S04]  /*2060*/  SEL R0, RZ, 0xffffffff, !P0 ;  /* 0xffffffffff007807 */ /* 0x000fc80004000000 */
[----:B------:R-:W-:-:S13]  /*2070*/  ISETP.NE.AND P0, PT, R0, RZ, PT ;  /* 0x000000ff0000720c */ /* 0x000fda0003f05270 */
[----:B------:R-:W-:Y:S05]  /*2080*/  @!P0 BRA `(.L_x_36) ;  /* 0xfffffffc00dc8947 */ /* 0x000fea000383ffff */
.L_x_35:
[----:B------:R-:W-:Y:S01]  /*2090*/  MOV R11, 0x60 ;  /* 0x00000060000b7802 */ /* 0x000fe20000000f00 */
[----:B------:R-:W-:Y:S01]  /*20a0*/  VIADD R2, R5, 0x48 ;  /* 0x0000004805027836 */ /* 0x000fe20000000000 */
[----:B------:R-:W-:Y:S01]  /*20b0*/  MOV R3, 0x58 ;  /* 0x0000005800037802 */ /* 0x000fe20000000f00 */
[----:B------:R-:W-:Y:S01]  /*20c0*/  IMAD.MOV.U32 R8, RZ, RZ, 0x4 ;  /* 0x00000004ff087424 */ /* 0x000fe200078e00ff */
[C---:B------:R-:W-:Y:S02]  /*20d0*/  LEA R11, R6.reuse, R11, 0x18 ;  /* 0x0000000b060b7211 */ /* 0x040fe400078ec0ff */
[----:B------:R-:W-:-:S03]  /*20e0*/  LEA R0, R6, R3, 0x18 ;  /* 0x0000000306007211 */ /* 0x000fc600078ec0ff */
[----:B------:R-:W4:Y:S02]  /*20f0*/  LDS R14, [R11] ;  /* 0x000000000b0e7984 */ /* 0x000f240000000800 */
[----:B----4-:R-:W-:-:S04]  /*2100*/  IMAD.U32 R14, R14, -0x80000000, RZ ;  /* 0x800000000e0e7824 */ /* 0x010fc800078e00ff */
[----:B------:R-:W4:Y:S02]  /*2110*/  SYNCS.PHASECHK.TRANS64.TRYWAIT P0, [R0+URZ], R14 ;  /* 0x0000000e000075a7 */ /* 0x000f2400080011ff */
[----:B----4-:R-:W-:Y:S05]  /*2120*/  @P0 BRA `(.L_x_37) ;  /* 0x0000000000080947 */ /* 0x010fea0003800000 */
[----:B------:R-:W4:Y:S02]  /*2130*/  SYNCS.PHASECHK.TRANS64.TRYWAIT P0, [R0+URZ], R14 ;  /* 0x0000000e000075a7 */ /* 0x000f2400080011ff */
[----:B----4-:R-:W-:Y:S05]  /*2140*/  @!P0 BRA `(.L_x_38) ;  /* 0x0000002800288947 */ /* 0x010fea0003800000 */
.L_x_37:
[C---:B------:R-:W-:Y:S01]  /*2150*/  PRMT R3, R13.reuse, 0x654, R0 ;  /* 0x000006540d037816 */ /* 0x040fe20000000000 */
[C---:B------:R-:W-:Y:S01]  /*2160*/  IMAD.SHL.U32 R10, R12.reuse, 0x20, RZ ;  /* 0x000000200c0a7824 */ /* 0x040fe200078e00ff */
[----:B------:R-:W-:Y:S01]  /*2170*/  PRMT R2, R13, 0x654, R2 ;  /* 0x000006540d027816 */ /* 0x000fe20000000002 */
[----:B------:R-:W-:Y:S01]  /*2180*/  IMAD.MOV.U32 R7, RZ, RZ, 0xffff ;  /* 0x0000ffffff077424 */ /* 0x000fe200078e00ff */
[----:B------:R5:W-:Y:S01]  /*2190*/  SYNCS.ARRIVE.TRANS64.RED RZ, [R3+URZ], R8 ;  /* 0x0000000803ff79a7 */ /* 0x000be200080004ff */
[----:B----4-:R-:W-:Y:S01]  /*21a0*/  IMAD.MOV.U32 R0, RZ, RZ, 0x1 ;  /* 0x00000001ff007424 */ /* 0x010fe200078e00ff */
[----:B------:R4:W-:Y:S01]  /*21b0*/  STS [R5+0x48], R10 ;  /* 0x0000480a05007388 */ /* 0x0009e20000000800 */
[----:B------:R-:W-:Y:S01]  /*21c0*/  VIADD R9, R12, 0x10 ;  /* 0x000000100c097836 */ /* 0x000fe20000000000 */
[----:B------:R-:W-:Y:S02]  /*21d0*/  SHF.L.U32 R7, R7, R12, RZ ;  /* 0x0000000c07077219 */ /* 0x000fe400000006ff */
[----:B------:R4:W-:Y:S02]  /*21e0*/  STAS [R2.64], R12 ;  /* 0x0000000c02007dbd */ /* 0x0009e4000c0008ff */
[----:B-----5:R-:W-:-:S02]  /*21f0*/  SHF.L.U32 R8, R0, R9, RZ ;  /* 0x0000000900087219 */ /* 0x020fc400000006ff */
[----:B------:R-:W-:Y:S02]  /*2200*/  MOV R9, 0x50 ;  /* 0x0000005000097802 */ /* 0x000fe40000000f00 */
[----:B------:R-:W-:Y:S02]  /*2210*/  LOP3.LUT R7, R8, R7, RZ, 0xfc, !PT ;  /* 0x0000000708077212 */ /* 0x000fe400078efcff */
[----:B------:R-:W-:-:S05]  /*2220*/  LEA R8, R6, R9, 0x18 ;  /* 0x0000000906087211 */ /* 0x000fca00078ec0ff */
[----:B------:R4:W-:Y:S04]  /*2230*/  ATOMS.OR RZ, [R8], R7 ;  /* 0x0000000708ff738c */ /* 0x0009e80003000000 */
[----:B------:R4:W-:Y:S02]  /*2240*/  ATOMS.XOR RZ, [R11], R0 ;  /* 0x000000000bff738c */ /* 0x0009e40003800000 */
.L_x_34:
[----:B-123--:R-:W-:Y:S05]  /*2250*/  BSYNC B0 ;  /* 0x0000000000007941 */ /* 0x00efea0003800000 */
.L_x_33:
[----:B------:R-:W-:Y:S05]  /*2260*/  @P1 BRA `(.L_x_39) ;  /* 0x0000000000881947 */ /* 0x000fea0003800000 */
[----:B------:R-:W-:Y:S05]  /*2270*/  WARPSYNC.ALL ;  /* 0x0000000000007948 */ /* 0x000fea0003800000 */
[----:B------:R-:W-:Y:S01]  /*2280*/  NOP ;  /* 0x0000000000007918 */ /* 0x000fe20000000000 */
[----:B------:R-:W-:-:S13]  /*2290*/  ELECT P0, URZ, PT ;  /* 0x0000000000ff782f */ /* 0x000fda0003800000 */
[----:B------:R-:W-:Y:S05]  /*22a0*/  @!P0 BRA `(.L_x_39) ;  /* 0x0000000000788947 */ /* 0x000fea0003800000 */
[----:B----4-:R-:W-:Y:S02]  /*22b0*/  MOV R3, 0x60 ;  /* 0x0000006000037802 */ /* 0x010fe40000000f00 */
[----:B------:R-:W-:Y:S02]  /*22c0*/  MOV R7, 0x58 ;  /* 0x0000005800077802 */ /* 0x000fe40000000f00 */
        /* <DEDUP_REMOVED lines=8> */
.L_x_40:
[----:B------:R-:W5:Y:S01]  /*2350*/  LDS R9, [R5+0x48] ;  /* 0x0000480005097984 */ /* 0x000f620000000800 */
[----:B------:R-:W-:Y:S01]  /*2360*/  IMAD.MOV.U32 R2, RZ, RZ, 0xffff ;  /* 0x0000ffffff027424 */ /* 0x000fe200078e00ff */
[----:B----4-:R-:W-:Y:S01]  /*2370*/  PRMT R8, R13, 0x654, R8 ;  /* 0x000006540d087816 */ /* 0x010fe20000000008 */
[----:B------:R-:W-:Y:S02]  /*2380*/  IMAD.MOV.U32 R0, RZ, RZ, 0x1 ;  /* 0x00000001ff007424 */ /* 0x000fe400078e00ff */
[C---:B-----5:R-:W-:Y:S01]  /*2390*/  IMAD.SHL.U32 R10, R9.reuse, 0x20, RZ ;  /* 0x00000020090a7824 */ /* 0x060fe200078e00ff */
[----:B------:R-:W-:Y:S01]  /*23a0*/  SHF.L.U32 R2, R2, R9, RZ ;  /* 0x0000000902027219 */ /* 0x000fe200000006ff */
[----:B------:R-:W-:-:S03]  /*23b0*/  VIADD R7, R9, 0x10 ;  /* 0x0000001009077836 */ /* 0x000fc60000000000 */
[----:B------:R5:W-:Y:S02]  /*23c0*/  STS [R5+0x48], R10 ;  /* 0x0000480a05007388 */ /* 0x000be40000000800 */
[----:B------:R-:W-:Y:S02]  /*23d0*/  SHF.L.U32 R9, R0, R7, RZ ;  /* 0x0000000700097219 */ /* 0x000fe400000006ff */
[----:B------:R-:W-:Y:S02]  /*23e0*/  MOV R7, 0x50 ;  /* 0x0000005000077802 */ /* 0x000fe40000000f00 */
[----:B------:R-:W-:Y:S02]  /*23f0*/  LOP3.LUT R2, R9, R2, RZ, 0xfc, !PT ;  /* 0x0000000209027212 */ /* 0x000fe400078efcff */
[----:B------:R-:W-:-:S05]  /*2400*/  LEA R7, R6, R7, 0x18 ;  /* 0x0000000706077211 */ /* 0x000fca00078ec0ff */
[----:B------:R5:W-:Y:S01]  /*2410*/  ATOMS.OR RZ, [R7], R2 ;  /* 0x0000000207ff738c */ /* 0x000be20003000000 */
[----:B------:R5:W-:Y:S03]  /*2420*/  SYNCS.ARRIVE.TRANS64.RED.A1T0 RZ, [R8+URZ], RZ ;  /* 0x000000ff08ff79a7 */ /* 0x000be600081004ff */
[----:B------:R5:W-:Y:S01]  /*2430*/  ATOMS.XOR RZ, [R3], R0 ;  /* 0x0000000003ff738c */ /* 0x000be20003800000 */
[----:B------:R-:W-:Y:S05]  /*2440*/  BRA `(.L_x_39) ;  /* 0x0000000000107947 */ /* 0x000fea0003800000 */
.L_x_32:
[----:B------:R-:W-:Y:S02]  /*2450*/  MOV R0, 0xffffffff ;  /* 0xffffffff00007802 */ /* 0x000fe40000000f00 */
[----:B------:R-:W-:-:S03]  /*2460*/  MOV R2, 0x2490 ;  /* 0x0000249000027802 */ /* 0x000fc60000000f00 */
[----:B------:R4:W-:Y:S04]  /*2470*/  STS [R5+0x48], R0 ;  /* 0x0000480005007388 */ /* 0x0009e80000000800 */
[----:B-1234-:R-:W-:Y:S05]  /*2480*/  CALL.REL.NOINC `($__internal_1_$__cuda_sm10x_tcgen05_guardrail_trap_phase_invalid_during_alloc) ;  /* 0x0000002400c47944 */ /* 0x01efea0003c00000 */
.L_x_39:
[----:B------:R-:W-:Y:S05]  /*2490*/  WARPSYNC.ALL ;  /* 0x0000000000007948 */ /* 0x000fea0003800000 */
[----:B------:R-:W-:Y:S01]  /*24a0*/  NOP ;  /* 0x0000000000007918 */ /* 0x000fe20000000000 */
.L_x_31:
[----:B------:R-:W5:Y:S08]  /*24b0*/  S2UR UR4, SR_CgaCtaId ;  /* 0x00000000000479c3 */ /* 0x000f700000008800 */
[----:B----45:R-:W-:Y:S01]  /*24c0*/  BAR.SYNC.DEFER_BLOCKING 0x2, 0xa0 ;  /* 0x0082800000007b1d */ /* 0x030fe20000010000 */
[----:B------:R-:W-:-:S07]  /*24d0*/  MOV R89, 0x400 ;  /* 0x0000040000597802 */ /* 0x000fce0000000f00 */
[----:B------:R-:W4:Y:S01]  /*24e0*/  S2UR UR17, SR_CTAID.Z ;  /* 0x00000000001179c3 */ /* 0x000f220000002700 */
[----:B------:R-:W-:-:S05]  /*24f0*/  IMAD.U32 R0, RZ, RZ, UR4 ;  /* 0x00000004ff007e24 */ /* 0x000fca000f8e00ff */
[----:B------:R-:W-:Y:S01]  /*2500*/  LEA R89, R0, R89, 0x18 ;  /* 0x0000005900597211 */ /* 0x000fe200078ec0ff */
[----:B----4-:R-:W-:-:S04]  /*2510*/  UISETP.GT.U32.AND UP0, UPT, UR17, 0xff, UPT ;  /* 0x000000ff1100788c */ /* 0x010fc8000bf04070 */
[----:B------:R-:W4:Y:S02]  /*2520*/  LDS R2, [R89+0x48] ;  /* 0x0000480059027984 */ /* 0x000f240000000800 */
[----:B----4-:R-:W-:-:S03]  /*2530*/  R2UR UR18, R2 ;  /* 0x00000000021272ca */ /* 0x010fc600000e0000 */
[----:B------:R-:W-:-:S12]  /*2540*/  BRA.U UP0, `(.L_x_42) ;  /* 0x0000001d00707547 */ /* 0x000fd8000b800000 */
[----:B------:R-:W4:Y:S01]  /*2550*/  LDCU.64 UR4, c[0x0][0x6c0] ;  /* 0x0000d800ff0477ac */ /* 0x000f220008000a00 */
[----:B------:R-:W-:Y:S01]  /*2560*/  SHF.R.U32.HI R2, RZ, 0x5, R4 ;  /* 0x00000005ff027819 */ /* 0x000fe20000011604 */
[----:B------:R-:W-:Y:S01]  /*2570*/  IMAD.SHL.U32 R7, R4, 0x40, RZ ;  /* 0x0000004004077824 */ /* 0x000fe200078e00ff */
[----:B------:R-:W-:Y:S01]  /*2580*/  ISETP.NE.AND P0, PT, R0, UR30, PT ;  /* 0x0000001e00007c0c */ /* 0x000fe2000bf05270 */
[----:B------:R-:W-:Y:S01]  /*2590*/  USHF.R.U32.HI UR9, URZ, 0x1, UR31 ;  /* 0x00000001ff097899 */ /* 0x000fe2000801161f */
[----:B------:R-:W-:Y:S01]  /*25a0*/  R2UR UR33, R2 ;  /* 0x00000000022172ca */ /* 0x000fe200000e0000 */
[----:B------:R-:W5:Y:S01]  /*25b0*/  LDCU UR11, c[0x0][0x374] ;  /* 0x00006e80ff0b77ac */ /* 0x000f620008000800 */
[----:B------:R-:W-:Y:S01]  /*25c0*/  ISETP.LT.AND P0, PT, R0, RZ, P0 ;  /* 0x000000ff0000720c */ /* 0x000fe20000701270 */
[----:B------:R-:W-:Y:S01]  /*25d0*/  IMAD.SHL.U32 R5, R4, 0x80, RZ ;  /* 0x0000008004057824 */ /* 0x000fe200078e00ff */
[----:B------:R-:W-:Y:S01]  /*25e0*/  LOP3.LUT R7, R7, 0x7c0, RZ, 0xc0, !PT ;  /* 0x000007c007077812 */ /* 0x000fe200078ec0ff */
[----:B------:R-:W5:Y:S01]  /*25f0*/  LDCU UR10, c[0x0][0x370] ;  /* 0x00006e00ff0a77ac */ /* 0x000f620008000800 */
[----:B------:R-:W-:-:S02]  /*2600*/  VIADD R78, R89, 0x38 ;  /* 0x00000038594e7836 */ /* 0x000fc40000000000 */
[----:B------:R-:W-:Y:S01]  /*2610*/  LOP3.LUT R5, R5, 0xf80, RZ, 0xc0, !PT ;  /* 0x00000f8005057812 */ /* 0x000fe200078ec0ff */
[----:B------:R-:W-:Y:S01]  /*2620*/  IMAD.MOV.U32 R80, RZ, RZ, RZ ;  /* 0x000000ffff507224 */ /* 0x000fe200078e00ff */
[----:B----4-:R-:W-:-:S03]  /*2630*/  UIMAD.WIDE.U32 UR6, UR17, UR5, URZ ;  /* 0x00000005110672a5 */ /* 0x010fc6000f8e00ff */
[----:B------:R-:W-:Y:S01]  /*2640*/  IMAD.U32 R2, RZ, RZ, UR33 ;  /* 0x00000021ff027e24 */ /* 0x000fe2000f8e00ff */
[----:B------:R-:W-:Y:S02]  /*2650*/  ULEA UR12, UR33, UR18, 0x15 ;  /* 0x00000012210c7291 */ /* 0x000fe4000f8ea8ff */
[----:B------:R-:W-:Y:S01]  /*2660*/  UIADD3 UR5, UPT, UPT, UR17, -UR7, URZ ;  /* 0x8000000711057290 */ /* 0x000fe2000fffe0ff */
[C---:B------:R-:W-:Y:S02]  /*2670*/  IMAD R0, R2.reuse, 0x800, R7 ;  /* 0x0000080002007824 */ /* 0x040fe400078e0207 */
[----:B------:R-:W-:Y:S01]  /*2680*/  IMAD R2, R2, 0x1000, R5 ;  /* 0x0000100002027824 */ /* 0x000fe200078e0205 */
[----:B-1----:R-:W-:Y:S01]  /*2690*/  USHF.R.U32.HI UR5, URZ, UR23, UR5 ;  /* 0x00000017ff057299 */ /* 0x002fe20008011605 */
[C---:B------:R-:W-:Y:S01]  /*26a0*/  IMAD.IADD R0, R89.reuse, 0x1, R0 ;  /* 0x0000000159007824 */ /* 0x040fe200078e0200 */
[----:B-----5:R-:W-:Y:S01]  /*26b0*/  UIMAD UR10, UR11, UR10, URZ ;  /* 0x0000000a0b0a72a4 */ /* 0x020fe2000f8e02ff */
[----:B------:R-:W-:Y:S01]  /*26c0*/  IMAD.IADD R89, R89, 0x1, R2 ;  /* 0x0000000159597824 */ /* 0x000fe200078e0202 */
[----:B------:R-:W1:Y:S01]  /*26d0*/  LDCU UR6, c[0x0][0x6d0] ;  /* 0x0000da00ff0677ac */ /* 0x000e620008000800 */
[----:B------:R-:W-:-:S02]  /*26e0*/  VIADD R2, R0, 0x420 ;  /* 0x0000042000027836 */ /* 0x000fc40000000000 */
[----:B------:R-:W-:Y:S01]  /*26f0*/  VIADD R5, R0, 0x430 ;  /* 0x0000043000057836 */ /* 0x000fe20000000000 */
[----:B------:R-:W-:Y:S02]  /*2700*/  UIADD3 UR5, UPT, UPT, UR7, UR5, URZ ;  /* 0x0000000507057290 */ /* 0x000fe4000fffe0ff */
[----:B------:R-:W-:Y:S01]  /*2710*/  SHF.R.U32.HI R87, RZ, 0x3, R2 ;  /* 0x00000003ff577819 */ /* 0x000fe20000011602 */
[----:B------:R-:W-:Y:S01]  /*2720*/  UMOV UR11, URZ ;  /* 0x000000ff000b7c82 */ /* 0x000fe20008000000 */
[----:B--2---:R-:W-:Y:S01]  /*2730*/  USHF.R.U32.HI UR8, URZ, UR22, UR5 ;  /* 0x00000016ff087299 */ /* 0x004fe20008011605 */
[----:B------:R-:W-:Y:S02]  /*2740*/  SHF.R.U32.HI R88, RZ, 0x3, R5 ;  /* 0x00000003ff587819 */ /* 0x000fe40000011605 */
[----:B------:R-:W-:Y:S01]  /*2750*/  LOP3.LUT R87, R2, 0x30, R87, 0x78, !PT ;  /* 0x0000003002577812 */ /* 0x000fe200078e7857 */
[----:B------:R-:W-:Y:S01]  /*2760*/  UIADD3 UR8, UPT, UPT, -UR8, URZ, URZ ;  /* 0x000000ff08087290 */ /* 0x000fe2000fffe1ff */
[----:B------:R-:W-:Y:S01]  /*2770*/  VIADD R2, R89, 0x8420 ;  /* 0x0000842059027836 */ /* 0x000fe20000000000 */
[----:B------:R-:W-:-:S02]  /*2780*/  LOP3.LUT R88, R5, 0x30, R88, 0x78, !PT ;  /* 0x0000003005587812 */ /* 0x000fc400078e7858 */
[----:B------:R-:W-:Y:S01]  /*2790*/  UIMAD UR8, UR4, UR8, UR17 ;  /* 0x00000008040872a4 */ /* 0x000fe2000f8e0211 */
[----:B------:R-:W2:Y:S01]  /*27a0*/  LDCU.64 UR4, c[0x0][0x6d8] ;  /* 0x0000db00ff0477ac */ /* 0x000ea20008000a00 */
[----:B------:R-:W-:Y:S02]  /*27b0*/  SHF.R.U32.HI R83, RZ, 0x3, R2 ;  /* 0x00000003ff537819 */ /* 0x000fe40000011602 */
[----:B-1----:R-:W-:Y:S02]  /*27c0*/  UIMAD.WIDE.U32 UR6, UR8, UR6, URZ ;  /* 0x00000006080672a5 */ /* 0x002fe4000f8e00ff */
[----:B------:R-:W-:Y:S02]  /*27d0*/  LOP3.LUT R83, R2, 0x70, R83, 0x78, !PT ;  /* 0x0000007002537812 */ /* 0x000fe400078e7853 */
[----:B------:R-:W-:-:S04]  /*27e0*/  UIADD3 UR6, UPT, UPT, UR8, -UR7, URZ ;  /* 0x8000000708067290 */ /* 0x000fc8000fffe0ff */
[----:B---3--:R-:W-:-:S04]  /*27f0*/  USHF.R.U32.HI UR6, URZ, UR21, UR6 ;  /* 0x00000015ff067299 */ /* 0x008fc80008011606 */
[----:B------:R-:W-:-:S04]  /*2800*/  UIADD3 UR6, UPT, UPT, UR7, UR6, URZ ;  /* 0x0000000607067290 */ /* 0x000fc8000fffe0ff */
[----:B------:R-:W-:-:S04]  /*2810*/  USHF.R.U32.HI UR6, URZ, UR15, UR6 ;  /* 0x0000000fff067299 */ /* 0x000fc80008011606 */
[----:B--2---:R-:W-:Y:S02]  /*2820*/  UIMAD.WIDE.U32 UR24, UR6, UR5, URZ ;  /* 0x00000005061872a5 */ /* 0x004fe4000f8e00ff */
[----:B------:R-:W-:-:S05]  /*2830*/  UIADD3 UR5, UPT, UPT, UR9, -0x1, URZ ;  /* 0xffffffff09057890 */ /* 0x000fca000fffe0ff */
[----:B------:R-:W-:Y:S01]  /*2840*/  UMOV UR19, UR25 ;  /* 0x0000001900137c82 */ /* 0x000fe20008000000 */
[----:B------:R-:W-:Y:S01]  /*2850*/  IMAD.U32 R3, RZ, RZ, UR5 ;  /* 0x00000005ff037e24 */ /* 0x000fe2000f8e00ff */
[----:B------:R-:W-:Y:S01]  /*2860*/  UIADD3 UR7, UPT, UPT, UR6, -UR19, URZ ;  /* 0x8000001306077290 */ /* 0x000fe2000fffe0ff */
[----:B------:R-:W-:Y:S01]  /*2870*/  @!P0 IMAD R3, RZ, RZ, UR9 ;  /* 0x00000009ff038e24 */ /* 0x000fe2000f8e02ff */
[----:B------:R-:W1:Y:S03]  /*2880*/  LDCU.64 UR24, c[0x0][0x348] ;  /* 0x00006900ff1877ac */ /* 0x000e660008000a00 */
[----:B------:R-:W-:Y:S01]  /*2890*/  IMAD.IADD R3, R3, 0x1, R3 ;  /* 0x0000000103037824 */ /* 0x000fe200078e0203 */
[----:B------:R-:W-:-:S04]  /*28a0*/  USHF.R.U32.HI UR7, URZ, UR14, UR7 ;  /* 0x0000000eff077299 */ /* 0x000fc80008011607 */
[----:B------:R-:W-:Y:S01]  /*28b0*/  UIADD3 UR7, UPT, UPT, UR19, UR7, URZ ;  /* 0x0000000713077290 */ /* 0x000fe2000fffe0ff */
[----:B------:R-:W-:Y:S01]  /*28c0*/  PRMT R78, R3, 0x654, R78 ;  /* 0x00000654034e7816 */ /* 0x000fe2000000004e */
[C---:B------:R-:W-:Y:S02]  /*28d0*/  VIADD R3, R0.reuse, 0x410 ;  /* 0x0000041000037836 */ /* 0x040fe40000000000 */
[----:B------:R-:W-:Y:S01]  /*28e0*/  USHF.R.U32.HI UR5, URZ, UR13, UR7 ;  /* 0x0000000dff057299 */ /* 0x000fe20008011607 */
[----:B------:R-:W-:Y:S02]  /*28f0*/  VIADD R0, R0, 0x400 ;  /* 0x0000040000007836 */ /* 0x000fe40000000000 */
[----:B------:R-:W-:Y:S01]  /*2900*/  SHF.R.U32.HI R86, RZ, 0x3, R3 ;  /* 0x00000003ff567819 */ /* 0x000fe20000011603 */
[----:B------:R-:W-:Y:S02]  /*2910*/  UIADD3 UR5, UPT, UPT, -UR5, URZ, URZ ;  /* 0x000000ff05057290 */ /* 0x000fe4000fffe1ff */
[----:B------:R-:W-:Y:S01]  /*2920*/  SHF.R.U32.HI R85, RZ, 0x3, R0 ;  /* 0x00000003ff557819 */ /* 0x000fe20000011600 */
[----:B------:R-:W2:Y:S01]  /*2930*/  LDCU UR7, c[0x0][0x378] ;  /* 0x00006f00ff0777ac */ /* 0x000ea20008000800 */
[----:B------:R-:W-:Y:S01]  /*2940*/  LOP3.LUT R86, R3, 0x30, R86, 0x78, !PT ;  /* 0x0000003003567812 */ /* 0x000fe200078e7856 */
[----:B------:R-:W-:Y:S01]  /*2950*/  VIADD R3, R89, 0x8430 ;  /* 0x0000843059037836 */ /* 0x000fe20000000000 */
[----:B------:R-:W-:Y:S01]  /*2960*/  LOP3.LUT R85, R0, 0x30, R85, 0x78, !PT ;  /* 0x0000003000557812 */ /* 0x000fe200078e7855 */
[----:B------:R-:W-:-:S02]  /*2970*/  UIMAD UR9, UR4, UR5, UR6 ;  /* 0x00000005040972a4 */ /* 0x000fc4000f8e0206 */
[----:B------:R-:W-:Y:S01]  /*2980*/  UIADD3 UR6, UPT, UPT, -UR6, URZ, URZ ;  /* 0x000000ff06067290 */ /* 0x000fe2000fffe1ff */
[----:B------:R-:W-:Y:S01]  /*2990*/  SHF.R.U32.HI R84, RZ, 0x3, R3 ;  /* 0x00000003ff547819 */ /* 0x000fe20000011603 */
[----:B------:R-:W3:Y:S03]  /*29a0*/  LDCU UR5, c[0x0][0x6cc] ;  /* 0x0000d980ff0577ac */ /* 0x000ee60008000800 */
[----:B------:R-:W-:Y:S01]  /*29b0*/  LOP3.LUT R84, R3, 0x70, R84, 0x78, !PT ;  /* 0x0000007003547812 */ /* 0x000fe200078e7854 */
[C---:B------:R-:W-:Y:S02]  /*29c0*/  VIADD R3, R89.reuse, 0x8410 ;  /* 0x0000841059037836 */ /* 0x040fe40000000000 */
[----:B------:R-:W-:-:S03]  /*29d0*/  VIADD R89, R89, 0x8400 ;  /* 0x0000840059597836 */ /* 0x000fc60000000000 */
[----:B------:R-:W-:Y:S01]  /*29e0*/  SHF.R.U32.HI R82, RZ, 0x3, R3 ;  /* 0x00000003ff527819 */ /* 0x000fe20000011603 */
[----:B--2---:R-:W-:Y:S01]  /*29f0*/  UIMAD UR16, UR10, UR7, URZ ;  /* 0x000000070a1072a4 */ /* 0x004fe2000f8e02ff */
[----:B------:R-:W2:Y:S01]  /*2a00*/  S2UR UR7, SR_CgaCtaId ;  /* 0x00000000000779c3 */ /* 0x000ea20000008800 */
[----:B------:R-:W-:Y:S02]  /*2a10*/  SHF.R.U32.HI R0, RZ, 0x3, R89 ;  /* 0x00000003ff007819 */ /* 0x000fe40000011659 */
[----:B------:R-:W-:Y:S01]  /*2a20*/  ULEA.HI UR16, UR16, UR16, URZ, 0x1 ;  /* 0x0000001010107291 */ /* 0x000fe2000f8f08ff */
[----:B------:R-:W-:Y:S02]  /*2a30*/  LOP3.LUT R82, R3, 0x70, R82, 0x78, !PT ;  /* 0x0000007003527812 */ /* 0x000fe400078e7852 */
[----:B------:R-:W-:Y:S01]  /*2a40*/  LOP3.LUT R81, R89, 0x70, R0, 0x78, !PT ;  /* 0x0000007059517812 */ /* 0x000fe200078e7800 */
[----:B------:R-:W-:Y:S02]  /*2a50*/  USHF.R.S32.HI UR16, URZ, 0x1, UR16 ;  /* 0x00000001ff107899 */ /* 0x000fe40008011410 */
[----:B-1-3--:R-:W-:-:S12]  /*2a60*/  UIMAD UR5, UR5, UR6, UR8 ;  /* 0x00000006050572a4 */ /* 0x00afd8000f8e0208 */
.L_x_47:
[----:B--2---:R-:W-:Y:S01]  /*2a70*/  IMAD.U32 R0, RZ, RZ, UR7 ;  /* 0x00000007ff007e24 */ /* 0x004fe2000f8e00ff */
[----:B------:R-:W-:Y:S01]  /*2a80*/  MOV R2, 0x400 ;  /* 0x0000040000027802 */ /* 0x000fe20000000f00 */
[----:B------:R-:W-:Y:S01]  /*2a90*/  IMAD.U32 R4, R80, -0x80000000, RZ ;  /* 0x8000000050047824 */ /* 0x000fe200078e00ff */
[----:B------:R-:W-:Y:S01]  /*2aa0*/  UIADD3 UR8, UPT, UPT, UR5, UR5, URZ ;  /* 0x0000000505087290 */ /* 0x000fe2000fffe0ff */
[----:B------:R-:W1:Y:S01]  /*2ab0*/  S2UR UR19, SR_CgaCtaId ;  /* 0x00000000001379c3 */ /* 0x000e620000008800 */
[----:B------:R-:W-:Y:S01]  /*2ac0*/  R2UR UR6, R2 ;  /* 0x00000000020672ca */ /* 0x000fe200000e0000 */
[----:B------:R-:W-:Y:S01]  /*2ad0*/  UIADD3 UR34, UP0, UPT, UR24, 0x240, URZ ;  /* 0x0000024018227890 */ /* 0x000fe2000ff1e0ff */
[----:B------:R-:W-:Y:S01]  /*2ae0*/  R2UR UR4, R0 ;  /* 0x00000000000472ca */ /* 0x000fe200000e0000 */
[----:B------:R-:W-:Y:S02]  /*2af0*/  ULOP3.LUT UR5, UR8, UR32, URZ, 0xfc, !UPT ;  /* 0x0000002008057292 */ /* 0x000fe4000f8efcff */
[----:B------:R-:W-:-:S02]  /*2b00*/  UIADD3 UR36, UP1, UPT, UR24, 0x2c0, URZ ;  /* 0x000002c018247890 */ /* 0x000fc4000ff3e0ff */
[----:B------:R-:W-:Y:S02]  /*2b10*/  ULEA.HI UR8, UR8, UR5, URZ, 0x1 ;  /* 0x0000000508087291 */ /* 0x000fe4000f8f08ff */
[----:B------:R-:W-:Y:S02]  /*2b20*/  UIADD3.X UR35, UPT, UPT, URZ, UR25, URZ, UP0, !UPT ;  /* 0x00000019ff237290 */ /* 0x000fe400087fe4ff */
[----:B------:R-:W-:Y:S02]  /*2b30*/  ULOP3.LUT UR10, UR8, 0xfffffffe, URZ, 0xc0, !UPT ;  /* 0xfffffffe080a7892 */ /* 0x000fe4000f8ec0ff */
[----:B------:R-:W-:Y:S02]  /*2b40*/  USHF.R.U32.HI UR8, URZ, 0x1, UR8 ;  /* 0x00000001ff087899 */ /* 0x000fe40008011608 */
[----:B------:R-:W-:Y:S02]  /*2b50*/  ULEA UR4, UR4, UR6, 0x18 ;  /* 0x0000000604047291 */ /* 0x000fe4000f8ec0ff */
[----:B------:R-:W-:-:S02]  /*2b60*/  UISETP.NE.AND UP2, UPT, UR5, UR10, UPT ;  /* 0x0000000a0500728c */ /* 0x000fc4000bf45270 */
[----:B------:R-:W-:Y:S02]  /*2b70*/  UIADD3 UR10, UPT, UPT, UR8, -0x1, URZ ;  /* 0xffffffff080a7890 */ /* 0x000fe4000fffe0ff */
[----:B------:R-:W-:Y:S02]  /*2b80*/  UISETP.LT.AND UP2, UPT, UR5, URZ, UP2 ;  /* 0x000000ff0500728c */ /* 0x000fe40009741270 */
[----:B------:R-:W-:Y:S01]  /*2b90*/  USHF.L.U32 UR5, UR9, 0x7, URZ ;  /* 0x0000000709057899 */ /* 0x000fe200080006ff */
[----:B------:R-:W2:Y:S01]  /*2ba0*/  SYNCS.PHASECHK.TRANS64.TRYWAIT P0, [UR4+0x30], R4 ;  /* 0x00003004ff0075a7 */ /* 0x000ea20008001104 */
[----:B------:R-:W-:Y:S01]  /*2bb0*/  USHF.L.U32 UR6, UR11, 0x3, URZ ;  /* 0x000000030b067899 */ /* 0x000fe200080006ff */
[----:B------:R-:W3:Y:S01]  /*2bc0*/  LDCU UR20, c[0x0][0x6e4] ;  /* 0x0000dc80ff1477ac */ /* 0x000ee20008000800 */
[----:B------:R-:W-:-:S05]  /*2bd0*/  USHF.L.U32 UR9, UR9, 0x8, URZ ;  /* 0x0000000809097899 */ /* 0x000fca00080006ff */
[----:B------:R-:W-:Y:S02]  /*2be0*/  @!UP2 UIADD3 UR10, UPT, UPT, UR8, URZ, URZ ;  /* 0x000000ff080aa290 */ /* 0x000fe4000fffe0ff */
[----:B------:R-:W-:Y:S02]  /*2bf0*/  UIADD3.X UR37, UPT, UPT, URZ, UR25, URZ, UP1, !UPT ;  /* 0x00000019ff257290 */ /* 0x000fe40008ffe4ff */
[----:B------:R-:W-:Y:S02]  /*2c00*/  UIADD3 UR8, UPT, UPT, UR4, 0x8400, URZ ;  /* 0x0000840004087890 */ /* 0x000fe4000fffe0ff */
[----:B------:R-:W-:Y:S02]  /*2c10*/  ULEA UR10, UR10, UR29, 0x8 ;  /* 0x0000001d0a0a7291 */ /* 0x000fe4000f8e40ff */
[----:B------:R-:W-:Y:S01]  /*2c20*/  UISETP.NE.AND UP0, UPT, UR33, URZ, UPT ;  /* 0x000000ff2100728c */ /* 0x000fe2000bf05270 */
[----:B-123--:R-:W-:Y:S10]  /*2c30*/  @!P0 BRA `(.L_x_43) ;  /* 0x0000001c009c8947 */ /* 0x00eff40003800000 */
.L_x_62:
[----:B------:R-:W-:Y:S01]  /*2c40*/  MOV R79, UR6 ;  /* 0x00000006004f7c02 */ /* 0x000fe20008000f00 */
[----:B------:R-:W-:Y:S01]  /*2c50*/  UMOV UR27, URZ ;  /* 0x000000ff001b7c82 */ /* 0x000fe20008000000 */
[----:B------:R-:W-:-:S05]  /*2c60*/  UMOV UR26, UR12 ;  /* 0x0000000c001a7c82 */ /* 0x000fca0008000000 */
.L_x_46:
[----:B-1----:R-:W2:Y:S01]  /*2c70*/  LDTM.x32 R16, tmem[UR26] ;  /* 0x0000001a001079ee */ /* 0x002ea200082c0000 */
[----:B------:R-:W-:-:S04]  /*2c80*/  SHF.R.S32.HI R4, RZ, 0x1f, R79 ;  /* 0x0000001fff047819 */ /* 0x000fc8000001144f */
[----:B------:R-:W-:-:S04]  /*2c90*/  LEA.HI R4, R4, R79, RZ, 0x2 ;  /* 0x0000004f04047211 */ /* 0x000fc800078f10ff */
[----:B------:R-:W-:-:S04]  /*2ca0*/  LOP3.LUT R4, R4, 0xfffffffc, RZ, 0xc0, !PT ;  /* 0xfffffffc04047812 */ /* 0x000fc800078ec0ff */
[----:B------:R-:W-:-:S04]  /*2cb0*/  IADD3 R90, PT, PT, -R4, R79, RZ ;  /* 0x0000004f045a7210 */ /* 0x000fc80007ffe1ff */
[C---:B------:R-:W-:Y:S02]  /*2cc0*/  LEA R92, R90.reuse, R81, 0xe ;  /* 0x000000515a5c7211 */ /* 0x040fe400078e70ff */
[----:B------:R-:W-:Y:S01]  /*2cd0*/  LEA R91, R90, R82, 0xe ;  /* 0x000000525a5b7211 */ /* 0x000fe200078e70ff */
[----:B--2---:R-:W-:Y:S01]  /*2ce0*/  FMUL R3, R17, UR20 ;  /* 0x0000001411037c20 */ /* 0x004fe20008400000 */
[----:B-1----:R-:W-:Y:S01]  /*2cf0*/  FMUL R2, R16, UR20 ;  /* 0x0000001410027c20 */ /* 0x002fe20008400000 */
[----:B------:R-:W-:Y:S01]  /*2d00*/  FMUL R49, R19, UR20 ;  /* 0x0000001413317c20 */ /* 0x000fe20008400000 */
        /* <DEDUP_REMOVED lines=17> */
[----:B------:R-:W-:Y:S01]  /*2e20*/  F2FP.BF16.F32.PACK_AB R71, R53, R52 ;  /* 0x000000343547723e */ /* 0x000fe200000010ff */
[----:B------:R-:W1:Y:S01]  /*2e30*/  LDTM.x32 R4, tmem[UR26+0x20] ;  /* 0x0000201a000479ee */ /* 0x000e6200082c0000 */
[----:B------:R-:W-:Y:S01]  /*2e40*/  F2FP.BF16.F32.PACK_AB R70, R51, R50 ;  /* 0x000000323346723e */ /* 0x000fe200000010ff */
[----:B------:R-:W-:Y:S01]  /*2e50*/  FMUL R75, R37, UR20 ;  /* 0x00000014254b7c20 */ /* 0x000fe20008400000 */
[----:B------:R-:W-:Y:S01]  /*2e60*/  F2FP.BF16.F32.PACK_AB R69, R49, R48 ;  /* 0x000000303145723e */ /* 0x000fe200000010ff */
[----:B------:R-:W-:Y:S01]  /*2e70*/  FMUL R74, R36, UR20 ;  /* 0x00000014244a7c20 */ /* 0x000fe20008400000 */
[----:B------:R-:W-:Y:S01]  /*2e80*/  F2FP.BF16.F32.PACK_AB R68, R3, R2 ;  /* 0x000000020344723e */ /* 0x000fe200000010ff */
[----:B------:R-:W-:Y:S01]  /*2e90*/  FMUL R77, R39, UR20 ;  /* 0x00000014274d7c20 */ /* 0x000fe20008400000 */
[----:B------:R-:W-:Y:S01]  /*2ea0*/  F2FP.BF16.F32.PACK_AB R67, R61, R60 ;  /* 0x0000003c3d43723e */ /* 0x000fe200000010ff */
[----:B------:R-:W-:Y:S01]  /*2eb0*/  FMUL R76, R38, UR20 ;  /* 0x00000014264c7c20 */ /* 0x000fe20008400000 */
[----:B------:R-:W-:Y:S01]  /*2ec0*/  F2FP.BF16.F32.PACK_AB R66, R59, R58 ;  /* 0x0000003a3b42723e */ /* 0x000fe200000010ff */
[----:B------:R2:W-:Y:S01]  /*2ed0*/  STS.128 [R92], R68 ;  /* 0x000000445c007388 */ /* 0x0005e20000000c00 */
[----:B------:R-:W-:Y:S01]  /*2ee0*/  F2FP.BF16.F32.PACK_AB R65, R57, R56 ;  /* 0x000000383941723e */ /* 0x000fe200000010ff */
[----:B------:R-:W-:Y:S01]  /*2ef0*/  FMUL R45, R45, UR20 ;  /* 0x000000142d2d7c20 */ /* 0x000fe20008400000 */
[----:B------:R-:W-:Y:S01]  /*2f00*/  F2FP.BF16.F32.PACK_AB R64, R55, R54 ;  /* 0x000000363740723e */ /* 0x000fe200000010ff */
[----:B------:R-:W-:Y:S01]  /*2f10*/  FMUL R47, R47, UR20 ;  /* 0x000000142f2f7c20 */ /* 0x000fe20008400000 */
[----:B------:R-:W-:Y:S01]  /*2f20*/  FMUL R46, R46, UR20 ;  /* 0x000000142e2e7c20 */ /* 0x000fe20008400000 */
[----:B------:R-:W-:Y:S01]  /*2f30*/  FMUL R44, R44, UR20 ;  /* 0x000000142c2c7c20 */ /* 0x000fe20008400000 */
[----:B------:R-:W-:Y:S01]  /*2f40*/  F2FP.BF16.F32.PACK_AB R39, R77, R76 ;  /* 0x0000004c4d27723e */ /* 0x000fe200000010ff */
[----:B------:R3:W-:Y:S01]  /*2f50*/  STS.128 [R91], R64 ;  /* 0x000000405b007388 */ /* 0x0007e20000000c00 */
[----:B------:R-:W-:-:S02]  /*2f60*/  F2FP.BF16.F32.PACK_AB R38, R75, R74 ;  /* 0x0000004a4b26723e */ /* 0x000fc400000010ff */
[----:B------:R-:W-:Y:S02]  /*2f70*/  F2FP.BF16.F32.PACK_AB R37, R73, R72 ;  /* 0x000000484925723e */ /* 0x000fe400000010ff */
[----:B------:R-:W-:Y:S01]  /*2f80*/  F2FP.BF16.F32.PACK_AB R36, R63, R62 ;  /* 0x0000003e3f24723e */ /* 0x000fe200000010ff */
        /* <DEDUP_REMOVED lines=17> */
[----:B--2---:R-:W-:Y:S01]  /*30a0*/  FMUL R71, R41, UR20 ;  /* 0x0000001429477c20 */ /* 0x004fe20008400000 */
[----:B------:R-:W-:Y:S01]  /*30b0*/  FMUL R69, R43, UR20 ;  /* 0x000000142b457c20 */ /* 0x000fe20008400000 */
[----:B------:R-:W-:Y:S01]  /*30c0*/  FMUL R68, R42, UR20 ;  /* 0x000000142a447c20 */ /* 0x000fe20008400000 */
[----:B------:R-:W-:Y:S01]  /*30d0*/  FMUL R70, R40, UR20 ;  /* 0x0000001428467c20 */ /* 0x000fe20008400000 */
[----:B------:R-:W-:Y:S01]  /*30e0*/  F2FP.BF16.F32.PACK_AB R43, R47, R46 ;  /* 0x0000002e2f2b723e */ /* 0x000fe200000010ff */
[----:B------:R-:W-:Y:S01]  /*30f0*/  FMUL R28, R28, UR20 ;  /* 0x000000141c1c7c20 */ /* 0x000fe20008400000 */
[----:B------:R-:W-:Y:S01]  /*3100*/  F2FP.BF16.F32.PACK_AB R42, R45, R44 ;  /* 0x0000002c2d2a723e */ /* 0x000fe200000010ff */
[----:B------:R-:W-:Y:S01]  /*3110*/  FMUL R31, R31, UR20 ;  /* 0x000000141f1f7c20 */ /* 0x000fe20008400000 */
[C---:B---3--:R-:W-:Y:S01]  /*3120*/  LEA R66, R90.reuse, R83, 0xe ;  /* 0x000000535a427211 */ /* 0x048fe200078e70ff */
[----:B------:R-:W-:Y:S01]  /*3130*/  FMUL R67, R7, UR20 ;  /* 0x0000001407437c20 */ /* 0x000fe20008400000 */
[----:B------:R-:W-:Y:S01]  /*3140*/  F2FP.BF16.F32.PACK_AB R41, R69, R68 ;  /* 0x000000444529723e */ /* 0x000fe200000010ff */
[----:B------:R-:W-:Y:S01]  /*3150*/  FMUL R65, R5, UR20 ;  /* 0x0000001405417c20 */ /* 0x000fe20008400000 */
[----:B------:R-:W-:Y:S01]  /*3160*/  F2FP.BF16.F32.PACK_AB R40, R71, R70 ;  /* 0x000000464728723e */ /* 0x000fe200000010ff */
[----:B------:R1:W-:Y:S01]  /*3170*/  STS.128 [R66], R36 ;  /* 0x0000002442007388 */ /* 0x0003e20000000c00 */
[----:B------:R-:W-:Y:S01]  /*3180*/  LEA R92, R90, R84, 0xe ;  /* 0x000000545a5c7211 */ /* 0x000fe200078e70ff */
[----:B------:R-:W-:Y:S01]  /*3190*/  FMUL R64, R4, UR20 ;  /* 0x0000001404407c20 */ /* 0x000fe20008400000 */
[----:B------:R-:W-:Y:S01]  /*31a0*/  LEA R91, R90, R89, 0xe ;  /* 0x000000595a5b7211 */ /* 0x000fe200078e70ff */
[----:B------:R-:W-:Y:S01]  /*31b0*/  FMUL R30, R30, UR20 ;  /* 0x000000141e1e7c20 */ /* 0x000fe20008400000 */
[----:B------:R-:W-:Y:S01]  /*31c0*/  F2FP.BF16.F32.PACK_AB R7, R11, R10 ;  /* 0x0000000a0b07723e */ /* 0x000fe200000010ff */
[----:B------:R2:W-:Y:S01]  /*31d0*/  STS.128 [R92], R40 ;  /* 0x000000285c007388 */ /* 0x0005e20000000c00 */
[----:B------:R-:W-:Y:S01]  /*31e0*/  F2FP.BF16.F32.PACK_AB R4, R65, R64 ;  /* 0x000000404104723e */ /* 0x000fe200000010ff */
[----:B------:R-:W-:Y:S01]  /*31f0*/  FMUL R33, R33, UR20 ;  /* 0x0000001421217c20 */ /* 0x000fe20008400000 */
[----:B------:R-:W-:Y:S01]  /*3200*/  FMUL R32, R32, UR20 ;  /* 0x0000001420207c20 */ /* 0x000fe20008400000 */
[----:B-1----:R-:W-:Y:S01]  /*3210*/  FMUL R66, R6, UR20 ;  /* 0x0000001406427c20 */ /* 0x002fe20008400000 */
[----:B------:R-:W-:Y:S01]  /*3220*/  IADD3 R38, PT, PT, R91, 0x40, RZ ;  /* 0x000000405b267810 */ /* 0x000fe20007ffe0ff */
[----:B------:R-:W-:Y:S01]  /*3230*/  FMUL2 R36, R64.F32x2.HI_LO, -1.4426950216293334961 ;  /* 0xbfb8aa3b4024784a */ /* 0x000fe20001000000 */
[----:B------:R-:W-:-:S02]  /*3240*/  F2FP.BF16.F32.PACK_AB R6, R9, R8 ;  /* 0x000000080906723e */ /* 0x000fc400000010ff */
[----:B------:R-:W-:Y:S01]  /*3250*/  SHF.R.U32.HI R5, RZ, 0x3, R38 ;  /* 0x00000003ff057819 */ /* 0x000fe20000011626 */
[----:B--2---:R-:W-:Y:S02]  /*3260*/  FMUL2 R92, R66.F32x2.HI_LO, -1.4426950216293334961 ;  /* 0xbfb8aa3b425c784a */ /* 0x004fe40001000000 */
[----:B------:R-:W-:Y:S01]  /*3270*/  FMUL2 R40, R10.F32x2.HI_LO, -1.4426950216293334961 ;  /* 0xbfb8aa3b0a28784a */ /* 0x000fe20001000000 */
[----:B------:R-:W-:Y:S01]  /*3280*/  LOP3.LUT R38, R38, 0x70, R5, 0x78, !PT ;  /* 0x0000007026267812 */ /* 0x000fe200078e7805 */
[----:B------:R-:W-:Y:S01]  /*3290*/  MUFU.EX2 R36, R36 ;  /* 0x0000002400247308 */ /* 0x000fe20000000800 */
[----:B------:R-:W-:Y:S01]  /*32a0*/  F2FP.BF16.F32.PACK_AB R5, R67, R66 ;  /* 0x000000424305723e */ /* 0x000fe200000010ff */
[----:B------:R-:W-:-:S04]  /*32b0*/  FMUL2 R42, R8.F32x2.HI_LO, -1.4426950216293334961 ;  /* 0xbfb8aa3b082a784a */ /* 0x000fc80001000000 */
[----:B------:R1:W-:Y:S02]  /*32c0*/  STS.128 [R38], R4 ;  /* 0x0000000426007388 */ /* 0x0003e40000000c00 */
[----:B------:R-:W1:Y:S08]  /*32d0*/  MUFU.EX2 R92, R92 ;  /* 0x0000005c005c7308 */ /* 0x000e700000000800 */
[----:B------:R-:W2:Y:S08]  /*32e0*/  MUFU.EX2 R93, R93 ;  /* 0x0000005d005d7308 */ /* 0x000eb00000000800 */
[----:B------:R-:W-:Y:S08]  /*32f0*/  MUFU.EX2 R40, R40 ;  /* 0x0000002800287308 */ /* 0x000ff00000000800 */
[----:B------:R-:W3:Y:S01]  /*3300*/  MUFU.EX2 R37, R37 ;  /* 0x0000002500257308 */ /* 0x000ee20000000800 */
[----:B-1----:R-:W-:Y:S01]  /*3310*/  FADD R4, R92, 1 ;  /* 0x3f8000005c047421 */ /* 0x002fe20000000000 */
[----:B--2---:R-:W-:Y:S01]  /*3320*/  FADD R5, R93, 1 ;  /* 0x3f8000005d057421 */ /* 0x004fe20000000000 */
[----:B------:R-:W-:-:S05]  /*3330*/  FADD R6, R36, 1 ;  /* 0x3f80000024067421 */ /* 0x000fca0000000000 */
[----:B------:R-:W1:Y:S01]  /*3340*/  MUFU.EX2 R41, R41 ;  /* 0x0000002900297308 */ /* 0x000e620000000800 */
[----:B------:R-:W-:-:S07]  /*3350*/  FMUL2 R38, R12.F32x2.HI_LO, -1.4426950216293334961 ;  /* 0xbfb8aa3b0c26784a */ /* 0x000fce0001000000 */
[----:B------:R-:W-:Y:S01]  /*3360*/  MUFU.RCP R4, R4 ;  /* 0x0000000400047308 */ /* 0x000fe20000001000 */
[----:B---3--:R-:W-:-:S07]  /*3370*/  FADD R37, R37, 1 ;  /* 0x3f80000025257421 */ /* 0x008fce0000000000 */
[----:B------:R-:W2:Y:S01]  /*3380*/  MUFU.RCP R5, R5 ;  /* 0x0000000500057308 */ /* 0x000ea20000001000 */
[----:B-1----:R-:W-:-:S07]  /*3390*/  FADD R41, R41, 1 ;  /* 0x3f80000029297421 */ /* 0x002fce0000000000 */
[----:B------:R-:W1:Y:S08]  /*33a0*/  MUFU.EX2 R42, R42 ;  /* 0x0000002a002a7308 */ /* 0x000e700000000800 */
[----:B------:R-:W3:Y:S01]  /*33b0*/  MUFU.EX2 R43, R43 ;  /* 0x0000002b002b7308 */ /* 0x000ee20000000800 */
[----:B--2---:R-:W-:Y:S02]  /*33c0*/  FMUL2 R66, R4.F32x2.HI_LO, R66.F32x2.HI_LO ;  /* 0x000000420442724a */ /* 0x004fe40000000000 */
[----:B------:R-:W-:-:S05]  /*33d0*/  FADD R4, R40, 1 ;  /* 0x3f80000028047421 */ /* 0x000fca0000000000 */
[----:B------:R1:W-:Y:S08]  /*33e0*/  MUFU.EX2 R99, R38 ;  /* 0x0000002600637308 */ /* 0x0003f00000000800 */
[----:B------:R3:W-:Y:S08]  /*33f0*/  MUFU.EX2 R100, R39 ;  /* 0x0000002700647308 */ /* 0x0007f00000000800 */
[----:B------:R-:W-:Y:S01]  /*3400*/  MUFU.RCP R6, R6 ;  /* 0x0000000600067308 */ /* 0x000fe20000001000 */
[----:B-1----:R-:W-:-:S07]  /*3410*/  FADD R38, R42, 1 ;  /* 0x3f8000002a267421 */ /* 0x002fce0000000000 */
[----:B------:R1:W2:Y:S01]  /*3420*/  MUFU.RCP R7, R37 ;  /* 0x0000002500077308 */ /* 0x0002a20000001000 */
[----:B---3--:R-:W-:Y:S01]  /*3430*/  FADD R39, R43, 1 ;  /* 0x3f8000002b277421 */ /* 0x008fe20000000000 */
[----:B------:R-:W-:-:S06]  /*3440*/  FMUL2 R42, R22.F32x2.HI_LO, -1.4426950216293334961 ;  /* 0xbfb8aa3b162a784a */ /* 0x000fcc0001000000 */
[----:B------:R-:W-:Y:S08]  /*3450*/  MUFU.RCP R4, R4 ;  /* 0x0000000400047308 */ /* 0x000ff00000001000 */
[----:B------:R-:W3:Y:S01]  /*3460*/  MUFU.RCP R5, R41 ;  /* 0x0000002900057308 */ /* 0x000ee20000001000 */
[----:B-1----:R-:W-:Y:S02]  /*3470*/  FMUL2 R36, R16.F32x2.HI_LO, -1.4426950216293334961 ;  /* 0xbfb8aa3b1024784a */ /* 0x002fe40001000000 */
[----:B--2---:R-:W-:-:S02]  /*3480*/  FMUL2 R64, R6.F32x2.HI_LO, R64.F32x2.HI_LO ;  /* 0x000000400640724a */ /* 0x004fc40000000000 */
[----:B------:R-:W-:Y:S02]  /*3490*/  FMUL2 R6, R14.F32x2.HI_LO, -1.4426950216293334961 ;  /* 0xbfb8aa3b0e06784a */ /* 0x000fe40001000000 */
[----:B------:R-:W-:Y:S01]  /*34a0*/  FMUL2 R2, R64.F32x2.HI_LO, R2.F32x2.HI_LO ;  /* 0x000000024002724a */ /* 0x000fe20000000000 */
[----:B------:R-:W-:Y:S08]  /*34b0*/  MUFU.RCP R38, R38 ;  /* 0x0000002600267308 */ /* 0x000ff00000001000 */
[----:B------:R-:W1:Y:S01]  /*34c0*/  MUFU.RCP R39, R39 ;  /* 0x0000002700277308 */ /* 0x000e620000001000 */
[----:B---3--:R-:W-:-:S02]  /*34d0*/  FMUL2 R10, R4.F32x2.HI_LO, R10.F32x2.HI_LO ;  /* 0x0000000a040a724a */ /* 0x008fc40000000000 */
[----:B------:R-:W-:Y:S01]  /*34e0*/  FMUL R5, R21, UR20 ;  /* 0x0000001415057c20 */ /* 0x000fe20008400000 */
[----:B------:R-:W-:Y:S01]  /*34f0*/  FMUL R4, R20, UR20 ;  /* 0x0000001414047c20 */ /* 0x000fe20008400000 */
[----:B------:R-:W-:-:S03]  /*3500*/  FMUL2 R40, R24.F32x2.HI_LO, -1.4426950216293334961 ;  /* 0xbfb8aa3b1828784a */ /* 0x000fc60001000000 */
[----:B------:R-:W-:Y:S01]  /*3510*/  MUFU.EX2 R96, R36 ;  /* 0x0000002400607308 */ /* 0x000fe20000000800 */
[----:B------:R-:W-:-:S07]  /*3520*/  FMUL2 R20, R4.F32x2.HI_LO, -1.4426950216293334961 ;  /* 0xbfb8aa3b0414784a */ /* 0x000fce0001000000 */
[----:B------:R2:W3:Y:S01]  /*3530*/  MUFU.EX2 R98, R37 ;  /* 0x0000002500627308 */ /* 0x0004e20000000800 */
[----:B-1----:R-:W-:Y:S02]  /*3540*/  FMUL2 R8, R38.F32x2.HI_LO, R8.F32x2.HI_LO ;  /* 0x000000082608724a */ /* 0x002fe40000000000 */
[----:B------:R-:W-:Y:S01]  /*3550*/  FADD R38, R99, 1 ;  /* 0x3f80000063267421 */ /* 0x000fe20000000000 */
[----:B------:R-:W-:-:S04]  /*3560*/  FADD R39, R100, 1 ;  /* 0x3f80000064277421 */ /* 0x000fc80000000000 */
[----:B------:R-:W-:Y:S08]  /*3570*/  MUFU.EX2 R95, R6 ;  /* 0x00000006005f7308 */ /* 0x000ff00000000800 */
[----:B------:R1:W4:Y:S01]  /*3580*/  MUFU.EX2 R97, R7 ;  /* 0x0000000700617308 */ /* 0x0003220000000800 */
[----:B--2---:R-:W-:Y:S02]  /*3590*/  FMUL2 R36, R10.F32x2.HI_LO, R52.F32x2.HI_LO ;  /* 0x000000340a24724a */ /* 0x004fe40000000000 */
[----:B------:R-:W-:Y:S01]  /*35a0*/  FMUL R11, R27, UR20 ;  /* 0x000000141b0b7c20 */ /* 0x000fe20008400000 */
[----:B------:R-:W-:Y:S01]  /*35b0*/  FMUL R10, R26, UR20 ;  /* 0x000000141a0a7c20 */ /* 0x000fe20008400000 */
[----:B---3--:R-:W-:-:S03]  /*35c0*/  FADD R98, R98, 1 ;  /* 0x3f80000062627421 */ /* 0x008fc60000000000 */
[----:B------:R-:W-:Y:S08]  /*35d0*/  MUFU.EX2 R92, R20 ;  /* 0x00000014005c7308 */ /* 0x000ff00000000800 */
[----:B------:R2:W3:Y:S01]  /*35e0*/  MUFU.EX2 R64, R21 ;  /* 0x0000001500407308 */ /* 0x0004e20000000800 */
[----:B-1----:R-:W-:Y:S02]  /*35f0*/  FMUL2 R6, R18.F32x2.HI_LO, -1.4426950216293334961 ;  /* 0xbfb8aa3b1206784a */ /* 0x002fe40001000000 */
[----:B----4-:R-:W-:-:S05]  /*3600*/  FADD R97, R97, 1 ;  /* 0x3f80000061617421 */ /* 0x010fca0000000000 */
[----:B------:R-:W-:Y:S08]  /*3610*/  MUFU.EX2 R93, R6 ;  /* 0x00000006005d7308 */ /* 0x000ff00000000800 */
[----:B------:R1:W4:Y:S01]  /*3620*/  MUFU.EX2 R94, R7 ;  /* 0x00000007005e7308 */ /* 0x0003220000000800 */
[----:B--2---:R-:W-:Y:S02]  /*3630*/  FMUL2 R20, R8.F32x2.HI_LO, R50.F32x2.HI_LO ;  /* 0x000000320814724a */ /* 0x004fe40000000000 */
[----:B------:R-:W-:-:S02]  /*3640*/  FMUL2 R8, R10.F32x2.HI_LO, -1.4426950216293334961 ;  /* 0xbfb8aa3b0a08784a */ /* 0x000fc40001000000 */
[----:B---3--:R-:W-:Y:S01]  /*3650*/  FADD R53, R64, 1 ;  /* 0x3f80000040357421 */ /* 0x008fe20000000000 */
[----:B------:R-:W-:Y:S02]  /*3660*/  FMUL2 R50, R32.F32x2.HI_LO, -1.4426950216293334961 ;  /* 0xbfb8aa3b2032784a */ /* 0x000fe40001000000 */
[----:B------:R-:W-:Y:S08]  /*3670*/  MUFU.EX2 R100, R8 ;  /* 0x0000000800647308 */ /* 0x000ff00000000800 */
[----:B------:R-:W-:Y:S01]  /*3680*/  MUFU.EX2 R101, R9 ;  /* 0x0000000900657308 */ /* 0x000fe20000000800 */
[----:B-1----:R-:W-:-:S02]  /*3690*/  FMUL2 R6, R66.F32x2.HI_LO, R48.F32x2.HI_LO ;  /* 0x000000304206724a */ /* 0x002fc40000000000 */
[----:B----4-:R-:W-:Y:S01]  /*36a0*/  FADD R52, R94, 1 ;  /* 0x3f8000005e347421 */ /* 0x010fe20000000000 */
[----:B------:R-:W-:-:S04]  /*36b0*/  FMUL2 R48, R30.F32x2.HI_LO, -1.4426950216293334961 ;  /* 0xbfb8aa3b1e30784a */ /* 0x000fc80001000000 */
[----:B------:R1:W-:Y:S08]  /*36c0*/  MUFU.EX2 R67, R40 ;  /* 0x0000002800437308 */ /* 0x0003f00000000800 */
[----:B------:R-:W-:Y:S08]  /*36d0*/  MUFU.RCP R9, R98 ;  /* 0x0000006200097308 */ /* 0x000ff00000001000 */
[----:B------:R-:W-:Y:S01]  /*36e0*/  MUFU.RCP R38, R38 ;  /* 0x0000002600267308 */ /* 0x000fe20000001000 */
[----:B-1----:R-:W-:-:S07]  /*36f0*/  FADD R40, R96, 1 ;  /* 0x3f80000060287421 */ /* 0x002fce0000000000 */
[----:B------:R-:W1:Y:S08]  /*3700*/  MUFU.RCP R8, R40 ;  /* 0x0000002800087308 */ /* 0x000e700000001000 */
[----:B------:R-:W2:Y:S08]  /*3710*/  MUFU.RCP R39, R39 ;  /* 0x0000002700277308 */ /* 0x000eb00000001000 */
[----:B------:R3:W4:Y:S01]  /*3720*/  MUFU.EX2 R99, R41 ;  /* 0x0000002900637308 */ /* 0x0007220000000800 */
[----:B-1----:R-:W-:-:S07]  /*3730*/  FMUL2 R8, R8.F32x2.HI_LO, R16.F32x2.HI_LO ;  /* 0x000000100808724a */ /* 0x002fce0000000000 */
[----:B------:R-:W-:Y:S01]  /*3740*/  MUFU.EX2 R65, R42 ;  /* 0x0000002a00417308 */ /* 0x000fe20000000800 */
[----:B--2---:R-:W-:Y:S02]  /*3750*/  FMUL2 R26, R38.F32x2.HI_LO, R12.F32x2.HI_LO ;  /* 0x0000000c261a724a */ /* 0x004fe40000000000 */
[----:B------:R-:W-:Y:S02]  /*3760*/  FADD R38, R95, 1 ;  /* 0x3f8000005f267421 */ /* 0x000fe40000000000 */
[----:B------:R-:W-:Y:S02]  /*3770*/  FMUL2 R26, R26.F32x2.HI_LO, R54.F32x2.HI_LO ;  /* 0x000000361a1a724a */ /* 0x000fe40000000000 */
[----:B------:R-:W-:Y:S01]  /*3780*/  FADD R54, R67, 1 ;  /* 0x3f80000043367421 */ /* 0x000fe20000000000 */
[----:B------:R-:W-:Y:S01]  /*3790*/  MUFU.RCP R39, R97 ;  /* 0x0000006100277308 */ /* 0x000fe20000001000 */
[----:B---3--:R-:W-:Y:S02]  /*37a0*/  FMUL2 R40, R8.F32x2.HI_LO, R58.F32x2.HI_LO ;  /* 0x0000003a0828724a */ /* 0x008fe40000000000 */
[----:B------:R-:W-:Y:S01]  /*37b0*/  FADD R8, R93, 1 ;  /* 0x3f8000005d087421 */ /* 0x000fe20000000000 */
[----:B----4-:R-:W-:-:S04]  /*37c0*/  FADD R55, R99, 1 ;  /* 0x3f80000063377421 */ /* 0x010fc80000000000 */
[----:B------:R-:W1:Y:S08]  /*37d0*/  MUFU.RCP R38, R38 ;  /* 0x0000002600267308 */ /* 0x000e700000001000 */
[----:B------:R-:W-:Y:S08]  /*37e0*/  MUFU.RCP R8, R8 ;  /* 0x0000000800087308 */ /* 0x000ff00000001000 */
[----:B------:R-:W2:Y:S01]  /*37f0*/  MUFU.RCP R9, R52 ;  /* 0x0000003400097308 */ /* 0x000ea20000001000 */
[----:B-1----:R-:W-:-:S04]  /*3800*/  FMUL2 R38, R38.F32x2.HI_LO, R14.F32x2.HI_LO ;  /* 0x0000000e2626724a */ /* 0x002fc80000000000 */
[----:B------:R-:W-:Y:S02]  /*3810*/  FMUL2 R38, R38.F32x2.HI_LO, R56.F32x2.HI_LO ;  /* 0x000000382626724a */ /* 0x000fe40000000000 */
[----:B------:R-:W-:Y:S01]  /*3820*/  FADD R56, R100, 1 ;  /* 0x3f80000064387421 */ /* 0x000fe20000000000 */
[----:B------:R1:W-:Y:S01]  /*3830*/  MUFU.EX2 R66, R43 ;  /* 0x0000002b00427308 */ /* 0x0003e20000000800 */
[----:B------:R-:W-:-:S07]  /*3840*/  FADD R57, R101, 1 ;  /* 0x3f80000065397421 */ /* 0x000fce0000000000 */
[----:B------:R-:W-:Y:S01]  /*3850*/  MUFU.RCP R56, R56 ;  /* 0x0000003800387308 */ /* 0x000fe20000001000 */
[----:B--2---:R-:W-:Y:S01]  /*3860*/  FMUL2 R8, R8.F32x2.HI_LO, R18.F32x2.HI_LO ;  /* 0x000000120808724a */ /* 0x004fe20000000000 */
[----:B------:R-:W-:Y:S01]  /*3870*/  F2FP.BF16.F32.PACK_AB R19, R19, R18 ;  /* 0x000000121313723e */ /* 0x000fe200000010ff */
[----:B------:R-:W-:Y:S01]  /*3880*/  FADD R52, R92, 1 ;  /* 0x3f8000005c347421 */ /* 0x000fe20000000000 */
[----:B------:R-:W-:Y:S02]  /*3890*/  F2FP.BF16.F32.PACK_AB R18, R17, R16 ;  /* 0x000000101112723e */ /* 0x000fe400000010ff */
[----:B------:R-:W-:Y:S02]  /*38a0*/  F2FP.BF16.F32.PACK_AB R17, R15, R14 ;  /* 0x0000000e0f11723e */ /* 0x000fe400000010ff */
[----:B------:R-:W2:Y:S01]  /*38b0*/  MUFU.RCP R57, R57 ;  /* 0x0000003900397308 */ /* 0x000ea20000001000 */
[----:B-1----:R-:W-:Y:S01]  /*38c0*/  FMUL2 R42, R28.F32x2.HI_LO, -1.4426950216293334961 ;  /* 0xbfb8aa3b1c2a784a */ /* 0x002fe20001000000 */
[----:B------:R-:W-:-:S02]  /*38d0*/  IADD3 R14, PT, PT, R91, 0x50, RZ ;  /* 0x000000505b0e7810 */ /* 0x000fc40007ffe0ff */
[----:B------:R-:W-:Y:S02]  /*38e0*/  F2FP.BF16.F32.PACK_AB R16, R13, R12 ;  /* 0x0000000c0d10723e */ /* 0x000fe400000010ff */
[----:B------:R-:W-:Y:S02]  /*38f0*/  SHF.R.U32.HI R15, RZ, 0x3, R14 ;  /* 0x00000003ff0f7819 */ /* 0x000fe4000001160e */
[----:B------:R1:W-:Y:S08]  /*3900*/  MUFU.EX2 R95, R42 ;  /* 0x0000002a005f7308 */ /* 0x0003f00000000800 */
[----:B------:R3:W-:Y:S01]  /*3910*/  MUFU.EX2 R96, R43 ;  /* 0x0000002b00607308 */ /* 0x0007e20000000800 */
[----:B--2---:R-:W-:Y:S01]  /*3920*/  FMUL2 R56, R56.F32x2.HI_LO, R10.F32x2.HI_LO ;  /* 0x0000000a3838724a */ /* 0x004fe20000000000 */
[----:B------:R-:W-:-:S02]  /*3930*/  F2FP.BF16.F32.PACK_AB R11, R11, R10 ;  /* 0x0000000a0b0b723e */ /* 0x000fc400000010ff */
[----:B------:R-:W-:Y:S01]  /*3940*/  F2FP.BF16.F32.PACK_AB R10, R25, R24 ;  /* 0x00000018190a723e */ /* 0x000fe200000010ff */
[----:B------:R-:W-:-:S03]  /*3950*/  FMUL2 R56, R56.F32x2.HI_LO, R76.F32x2.HI_LO ;  /* 0x0000004c3838724a */ /* 0x000fc60000000000 */
[----:B------:R-:W-:Y:S01]  /*3960*/  MUFU.RCP R54, R54 ;  /* 0x0000003600367308 */ /* 0x000fe20000001000 */
[----:B-1----:R-:W-:-:S07]  /*3970*/  FMUL R42, R34, UR20 ;  /* 0x00000014222a7c20 */ /* 0x002fce0008400000 */
[----:B------:R-:W1:Y:S01]  /*3980*/  MUFU.RCP R55, R55 ;  /* 0x0000003700377308 */ /* 0x000e620000001000 */
[----:B---3--:R-:W-:Y:S01]  /*3990*/  FMUL R43, R35, UR20 ;  /* 0x00000014232b7c20 */ /* 0x008fe20008400000 */
[----:B------:R-:W-:Y:S02]  /*39a0*/  FMUL2 R34, R8.F32x2.HI_LO, R60.F32x2.HI_LO ;  /* 0x0000003c0822724a */ /* 0x000fe40000000000 */
[----:B------:R-:W-:Y:S01]  /*39b0*/  FADD R8, R65, 1 ;  /* 0x3f80000041087421 */ /* 0x000fe20000000000 */
[----:B------:R-:W-:-:S03]  /*39c0*/  FADD R9, R66, 1 ;  /* 0x3f80000042097421 */ /* 0x000fc60000000000 */
[----:B------:R-:W-:Y:S08]  /*39d0*/  MUFU.RCP R52, R52 ;  /* 0x0000003400347308 */ /* 0x000ff00000001000 */
[----:B------:R-:W2:Y:S01]  /*39e0*/  MUFU.RCP R53, R53 ;  /* 0x0000003500357308 */ /* 0x000ea20000001000 */
[----:B-1----:R-:W-:-:S04]  /*39f0*/  FMUL2 R54, R54.F32x2.HI_LO, R24.F32x2.HI_LO ;  /* 0x000000183636724a */ /* 0x002fc80000000000 */
[----:B------:R-:W-:-:S03]  /*3a00*/  FMUL2 R54, R54.F32x2.HI_LO, R74.F32x2.HI_LO ;  /* 0x0000004a3636724a */ /* 0x000fc60000000000 */
[----:B------:R-:W-:Y:S08]  /*3a10*/  MUFU.RCP R8, R8 ;  /* 0x0000000800087308 */ /* 0x000ff00000001000 */
[----:B------:R-:W1:Y:S01]  /*3a20*/  MUFU.RCP R9, R9 ;  /* 0x0000000900097308 */ /* 0x000e620000001000 */
[----:B--2---:R-:W-:Y:S01]  /*3a30*/  FMUL2 R24, R52.F32x2.HI_LO, R4.F32x2.HI_LO ;  /* 0x000000043418724a */ /* 0x004fe20000000000 */
[----:B------:R-:W-:-:S02]  /*3a40*/  LOP3.LUT R52, R14, 0x70, R15, 0x78, !PT ;  /* 0x000000700e347812 */ /* 0x000fc400078e780f */
[----:B------:R-:W-:Y:S01]  /*3a50*/  F2FP.BF16.F32.PACK_AB R15, R43, R42 ;  /* 0x0000002a2b0f723e */ /* 0x000fe200000010ff */
[----:B------:R-:W-:Y:S01]  /*3a60*/  FMUL2 R24, R24.F32x2.HI_LO, R62.F32x2.HI_LO ;  /* 0x0000003e1818724a */ /* 0x000fe20000000000 */
[----:B------:R-:W-:Y:S01]  /*3a70*/  F2FP.BF16.F32.PACK_AB R14, R33, R32 ;  /* 0x00000020210e723e */ /* 0x000fe200000010ff */
[----:B------:R2:W-:Y:S01]  /*3a80*/  STS.128 [R52], R16 ;  /* 0x0000001034007388 */ /* 0x0005e20000000c00 */
[----:B------:R-:W3:Y:S08]  /*3a90*/  MUFU.EX2 R97, R48 ;  /* 0x0000003000617308 */ /* 0x000ef00000000800 */
[----:B------:R4:W5:Y:S01]  /*3aa0*/  MUFU.EX2 R59, R49 ;  /* 0x00000031003b7308 */ /* 0x0009620000000800 */
[----:B-1----:R-:W-:Y:S01]  /*3ab0*/  FMUL2 R12, R8.F32x2.HI_LO, R22.F32x2.HI_LO ;  /* 0x00000016080c724a */ /* 0x002fe20000000000 */
[----:B------:R-:W-:-:S02]  /*3ac0*/  F2FP.BF16.F32.PACK_AB R8, R5, R4 ;  /* 0x000000040508723e */ /* 0x000fc400000010ff */
[C---:B------:R-:W-:Y:S02]  /*3ad0*/  IADD3 R4, PT, PT, R91.reuse, 0x60, RZ ;  /* 0x000000605b047810 */ /* 0x040fe40007ffe0ff */
[----:B------:R-:W-:Y:S02]  /*3ae0*/  IADD3 R91, PT, PT, R91, 0x70, RZ ;  /* 0x000000705b5b7810 */ /* 0x000fe40007ffe0ff */
[----:B------:R-:W-:Y:S01]  /*3af0*/  SHF.R.U32.HI R5, RZ, 0x3, R4 ;  /* 0x00000003ff057819 */ /* 0x000fe20000011604 */
[----:B------:R1:W1:Y:S01]  /*3b00*/  MUFU.EX2 R93, R50 ;  /* 0x00000032005d7308 */ /* 0x0002620000000800 */
[----:B------:R-:W-:Y:S01]  /*3b10*/  F2FP.BF16.F32.PACK_AB R9, R23, R22 ;  /* 0x000000161709723e */ /* 0x000fe200000010ff */
[----:B------:R-:W-:Y:S01]  /*3b20*/  FMUL2 R22, R12.F32x2.HI_LO, R72.F32x2.HI_LO ;  /* 0x000000480c16724a */ /* 0x000fe20000000000 */
[----:B------:R-:W-:Y:S01]  /*3b30*/  LOP3.LUT R4, R4, 0x70, R5, 0x78, !PT ;  /* 0x0000007004047812 */ /* 0x000fe200078e7805 */
[----:B---3--:R-:W-:Y:S01]  /*3b40*/  FADD R58, R97, 1 ;  /* 0x3f800000613a7421 */ /* 0x008fe20000000000 */
[----:B------:R-:W-:-:S02]  /*3b50*/  F2FP.BF16.F32.PACK_AB R13, R31, R30 ;  /* 0x0000001e1f0d723e */ /* 0x000fc400000010ff */
[----:B------:R-:W-:Y:S01]  /*3b60*/  F2FP.BF16.F32.PACK_AB R12, R29, R28 ;  /* 0x0000001c1d0c723e */ /* 0x000fe200000010ff */
[----:B----4-:R-:W-:Y:S01]  /*3b70*/  FMUL2 R48, R42.F32x2.HI_LO, -1.4426950216293334961 ;  /* 0xbfb8aa3b2a30784a */ /* 0x010fe20001000000 */
[----:B------:R3:W-:Y:S01]  /*3b80*/  MUFU.EX2 R98, R51 ;  /* 0x0000003300627308 */ /* 0x0007e20000000800 */
[----:B------:R4:W-:Y:S01]  /*3b90*/  STS.128 [R4], R8 ;  /* 0x0000000804007388 */ /* 0x0009e20000000c00 */
[----:B-----5:R-:W-:Y:S01]  /*3ba0*/  FADD R59, R59, 1 ;  /* 0x3f8000003b3b7421 */ /* 0x020fe20000000000 */
[----:B------:R-:W-:Y:S02]  /*3bb0*/  F2FP.BF16.F32.PACK_AB R5, R7, R6 ;  /* 0x000000060705723e */ /* 0x000fe400000010ff */
[----:B--2---:R-:W-:Y:S02]  /*3bc0*/  SHF.R.U32.HI R16, RZ, 0x3, R91 ;  /* 0x00000003ff107819 */ /* 0x004fe4000001165b */
[----:B------:R-:W-:Y:S01]  /*3bd0*/  F2FP.BF16.F32.PACK_AB R6, R21, R20 ;  /* 0x000000141506723e */ /* 0x000fe200000010ff */
[----:B------:R2:W5:Y:S01]  /*3be0*/  MUFU.EX2 R94, R48 ;  /* 0x00000030005e7308 */ /* 0x0005620000000800 */
[----:B------:R-:W-:Y:S01]  /*3bf0*/  LOP3.LUT R91, R91, 0x70, R16, 0x78, !PT ;  /* 0x000000705b5b7812 */ /* 0x000fe200078e7810 */
[----:B-1----:R-:W-:Y:S01]  /*3c00*/  FADD R50, R95, 1 ;  /* 0x3f8000005f327421 */ /* 0x002fe20000000000 */
[----:B------:R-:W-:-:S02]  /*3c10*/  F2FP.BF16.F32.PACK_AB R7, R37, R36 ;  /* 0x000000242507723e */ /* 0x000fc400000010ff */
[C---:B------:R-:W-:Y:S01]  /*3c20*/  LEA R21, R90.reuse, R85, 0xd ;  /* 0x000000555a157211 */ /* 0x040fe200078e68ff */
[----:B------:R1:W-:Y:S01]  /*3c30*/  STS.128 [R91], R12 ;  /* 0x0000000c5b007388 */ /* 0x0003e20000000c00 */
[----:B------:R-:W-:Y:S01]  /*3c40*/  LEA R20, R90, R86, 0xd ;  /* 0x000000565a147211 */ /* 0x000fe200078e68ff */
[----:B------:R4:W4:Y:S01]  /*3c50*/  MUFU.EX2 R61, R49 ;  /* 0x00000031003d7308 */ /* 0x0009220000000800 */
[----:B---3--:R-:W-:Y:S01]  /*3c60*/  FADD R51, R96, 1 ;  /* 0x3f80000060337421 */ /* 0x008fe20000000000 */
[----:B------:R3:W-:Y:S06]  /*3c70*/  MEMBAR.ALL.CTA ;  /* 0x0000000000007992 */ /* 0x0007ec0000008000 */
[----:B---3--:R-:W3:Y:S01]  /*3c80*/  FENCE.VIEW.ASYNC.S ;  /* 0x00000000000073c6 */ /* 0x008ee20000000000 */
[----:B------:R-:W-:Y:S01]  /*3c90*/  MUFU.RCP R50, R50 ;  /* 0x0000003200327308 */ /* 0x000fe20000001000 */
[----:B--2---:R-:W-:Y:S01]  /*3ca0*/  FADD R48, R93, 1 ;  /* 0x3f8000005d307421 */ /* 0x004fe20000000000 */
[----:B-----5:R-:W-:-:S06]  /*3cb0*/  FADD R60, R94, 1 ;  /* 0x3f8000005e3c7421 */ /* 0x020fcc0000000000 */
[----:B------:R-:W2:Y:S01]  /*3cc0*/  MUFU.RCP R51, R51 ;  /* 0x0000003300337308 */ /* 0x000ea20000001000 */
[----:B----4-:R-:W-:Y:S01]  /*3cd0*/  FADD R49, R98, 1 ;  /* 0x3f80000062317421 */ /* 0x010fe20000000000 */
[----:B------:R-:W-:Y:S01]  /*3ce0*/  FADD R61, R61, 1 ;  /* 0x3f8000003d3d7421 */ /* 0x000fe20000000000 */
[----:B------:R-:W-:Y:S02]  /*3cf0*/  F2FP.BF16.F32.PACK_AB R4, R3, R2 ;  /* 0x000000020304723e */ /* 0x000fe400000010ff */
[----:B------:R-:W-:Y:S02]  /*3d00*/  F2FP.BF16.F32.PACK_AB R8, R27, R26 ;  /* 0x0000001a1b08723e */ /* 0x000fe400000010ff */
[----:B------:R-:W-:Y:S01]  /*3d10*/  F2FP.BF16.F32.PACK_AB R9, R39, R38 ;  /* 0x000000262709723e */ /* 0x000fe200000010ff */
[----:B------:R-:W-:Y:S01]  /*3d20*/  MUFU.RCP R58, R58 ;  /* 0x0000003a003a7308 */ /* 0x000fe20000001000 */
[----:B------:R-:W-:Y:S02]  /*3d30*/  F2FP.BF16.F32.PACK_AB R10, R41, R40 ;  /* 0x00000028290a723e */ /* 0x000fe400000010ff */
[----:B------:R-:W-:-:S02]  /*3d40*/  F2FP.BF16.F32.PACK_AB R11, R35, R34 ;  /* 0x00000022230b723e */ /* 0x000fc400000010ff */
[C---:B------:R-:W-:Y:S02]  /*3d50*/  LEA R3, R90.reuse, R87, 0xd ;  /* 0x000000575a037211 */ /* 0x040fe400078e68ff */
[----:B------:R-:W-:Y:S01]  /*3d60*/  LEA R2, R90, R88, 0xd ;  /* 0x000000585a027211 */ /* 0x000fe200078e68ff */
[----:B------:R-:W-:Y:S01]  /*3d70*/  MUFU.RCP R48, R48 ;  /* 0x0000003000307308 */ /* 0x000fe20000001000 */
[----:B--2---:R-:W-:Y:S01]  /*3d80*/  FMUL2 R50, R50.F32x2.HI_LO, R28.F32x2.HI_LO ;  /* 0x0000001c3232724a */ /* 0x004fe20000000000 */
[----:B------:R-:W-:Y:S02]  /*3d90*/  F2FP.BF16.F32.PACK_AB R28, R25, R24 ;  /* 0x00000018191c723e */ /* 0x000fe400000010ff */
[----:B------:R-:W-:Y:S01]  /*3da0*/  F2FP.BF16.F32.PACK_AB R29, R23, R22 ;  /* 0x00000016171d723e */ /* 0x000fe200000010ff */
[----:B------:R-:W-:-:S03]  /*3db0*/  FMUL2 R50, R50.F32x2.HI_LO, R70.F32x2.HI_LO ;  /* 0x000000463232724a */ /* 0x000fc60000000000 */
[----:B------:R-:W2:Y:S02]  /*3dc0*/  MUFU.RCP R49, R49 ;  /* 0x0000003100317308 */ /* 0x000ea40000001000 */
[----:B------:R-:W-:-:S06]  /*3dd0*/  F2FP.BF16.F32.PACK_AB R16, R51, R50 ;  /* 0x000000323310723e */ /* 0x000fcc00000010ff */
[----:B------:R-:W-:Y:S08]  /*3de0*/  MUFU.RCP R60, R60 ;  /* 0x0000003c003c7308 */ /* 0x000ff00000001000 */
[----:B------:R-:W4:Y:S01]  /*3df0*/  MUFU.RCP R61, R61 ;  /* 0x0000003d003d7308 */ /* 0x000f220000001000 */
[----:B--2---:R-:W-:-:S04]  /*3e00*/  FMUL2 R48, R48.F32x2.HI_LO, R32.F32x2.HI_LO ;  /* 0x000000203030724a */ /* 0x004fc80000000000 */
[----:B------:R-:W-:-:S03]  /*3e10*/  FMUL2 R48, R48.F32x2.HI_LO, R44.F32x2.HI_LO ;  /* 0x0000002c3030724a */ /* 0x000fc60000000000 */
[----:B------:R-:W2:Y:S02]  /*3e20*/  MUFU.RCP R59, R59 ;  /* 0x0000003b003b7308 */ /* 0x000ea40000001000 */
[----:B------:R-:W-:Y:S01]  /*3e30*/  F2FP.BF16.F32.PACK_AB R18, R49, R48 ;  /* 0x000000303112723e */ /* 0x000fe200000010ff */
[----:B----4-:R-:W-:-:S04]  /*3e40*/  FMUL2 R60, R60.F32x2.HI_LO, R42.F32x2.HI_LO ;  /* 0x0000002a3c3c724a */ /* 0x010fc80000000000 */
[----:B------:R-:W-:Y:S02]  /*3e50*/  FMUL2 R60, R60.F32x2.HI_LO, R46.F32x2.HI_LO ;  /* 0x0000002e3c3c724a */ /* 0x000fe40000000000 */
[----:B--2---:R-:W-:-:S03]  /*3e60*/  FMUL2 R58, R58.F32x2.HI_LO, R30.F32x2.HI_LO ;  /* 0x0000001e3a3a724a */ /* 0x004fc60000000000 */
[----:B------:R-:W-:Y:S02]  /*3e70*/  F2FP.BF16.F32.PACK_AB R19, R61, R60 ;  /* 0x0000003c3d13723e */ /* 0x000fe400000010ff */
[----:B------:R-:W-:Y:S01]  /*3e80*/  F2FP.BF16.F32.PACK_AB R30, R55, R54 ;  /* 0x00000036371e723e */ /* 0x000fe200000010ff */
[----:B------:R-:W-:Y:S01]  /*3e90*/  FMUL2 R58, R58.F32x2.HI_LO, R68.F32x2.HI_LO ;  /* 0x000000443a3a724a */ /* 0x000fe20000000000 */
[----:B------:R-:W-:-:S04]  /*3ea0*/  F2FP.BF16.F32.PACK_AB R31, R57, R56 ;  /* 0x00000038391f723e */ /* 0x000fc800000010ff */
[----:B------:R-:W-:Y:S01]  /*3eb0*/  F2FP.BF16.F32.PACK_AB R17, R59, R58 ;  /* 0x0000003a3b11723e */ /* 0x000fe200000010ff */
[----:B---3--:R-:W-:Y:S06]  /*3ec0*/  BAR.SYNC.DEFER_BLOCKING 0x1, 0x80 ;  /* 0x0042000000007b1d */ /* 0x008fec0000010000 */
[----:B-1----:R-:W-:Y:S05]  /*3ed0*/  BRA.U UP0, `(.L_x_44) ;  /* 0x00000001000c7547 */ /* 0x002fea000b800000 */
[----:B------:R1:W-:Y:S01]  /*3ee0*/  UTMASTG.2D [UR8], [UR36], desc[URZ] ;  /* 0x0000ff08240073b5 */ /* 0x0003e20008009000 */
[----:B------:R0:W-:Y:S01]  /*3ef0*/  UTMACMDFLUSH ;  /* 0x00000000000079b7 */ /* 0x0001e20000000000 */
[----:B-1----:R-:W-:-:S04]  /*3f00*/  DEPBAR.LE SB0, 0x3 ;  /* 0x000080c00000791a */ /* 0x002fc80000000000 */
.L_x_44:
[----:B------:R-:W-:Y:S06]  /*3f10*/  BAR.SYNC.DEFER_BLOCKING 0x1, 0x80 ;  /* 0x0042000000007b1d */ /* 0x000fec0000010000 */
[----:B------:R1:W-:Y:S04]  /*3f20*/  STS.128 [R21], R4 ;  /* 0x0000000415007388 */ /* 0x0003e80000000c00 */
[----:B------:R1:W-:Y:S04]  /*3f30*/  STS.128 [R20], R8 ;  /* 0x0000000814007388 */ /* 0x0003e80000000c00 */
[----:B------:R1:W-:Y:S04]  /*3f40*/  STS.128 [R3], R28 ;  /* 0x0000001c03007388 */ /* 0x0003e80000000c00 */
[----:B------:R1:W-:Y:S01]  /*3f50*/  STS.128 [R2], R16 ;  /* 0x0000001002007388 */ /* 0x0003e20000000c00 */
[----:B------:R2:W-:Y:S06]  /*3f60*/  MEMBAR.ALL.CTA ;  /* 0x0000000000007992 */ /* 0x0005ec0000008000 */
[----:B--2---:R-:W2:Y:S02]  /*3f70*/  FENCE.VIEW.ASYNC.S ;  /* 0x00000000000073c6 */ /* 0x004ea40000000000 */
[----:B--2---:R-:W-:Y:S06]  /*3f80*/  BAR.SYNC.DEFER_BLOCKING 0x1, 0x80 ;  /* 0x0042000000007b1d */ /* 0x004fec0000010000 */
[----:B------:R-:W-:Y:S05]  /*3f90*/  BRA.U UP0, `(.L_x_45) ;  /* 0x00000001002c7547 */ /* 0x000fea000b800000 */
[----:B------:R-:W-:Y:S01]  /*3fa0*/  IMAD.U32 R0, RZ, RZ, UR19 ;  /* 0x00000013ff007e24 */ /* 0x000fe2000f8e00ff */
[----:B-1----:R-:W-:Y:S01]  /*3fb0*/  MOV R3, 0x400 ;  /* 0x0000040000037802 */ /* 0x002fe20000000f00 */
[----:B------:R-:W-:Y:S01]  /*3fc0*/  IMAD.SHL.U32 R90, R90, 0x1000, RZ ;  /* 0x000010005a5a7824 */ /* 0x000fe200078e00ff */
[----:B------:R-:W-:Y:S02]  /*3fd0*/  UMOV UR6, UR10 ;  /* 0x0000000a00067c82 */ /* 0x000fe40008000000 */
[----:B------:R-:W-:-:S04]  /*3fe0*/  LEA R3, R0, R3, 0x18 ;  /* 0x0000000300037211 */ /* 0x000fc800078ec0ff */
[----:B------:R-:W-:-:S04]  /*3ff0*/  IADD3 R3, PT, PT, R3, R90, R90 ;  /* 0x0000005a03037210 */ /* 0x000fc80007ffe05a */
[----:B------:R-:W-:-:S13]  /*4000*/  R2UR UR4, R3 ;  /* 0x00000000030472ca */ /* 0x000fda00000e0000 */
[----:B------:R-:W-:-:S09]  /*4010*/  UIADD3 UR4, UPT, UPT, UR4, 0x400, URZ ;  /* 0x0000040004047890 */ /* 0x000fd2000fffe0ff */
[----:B------:R2:W-:Y:S01]  /*4020*/  UTMASTG.2D [UR4], [UR34], desc[URZ] ;  /* 0x0000ff04220073b5 */ /* 0x0005e20008009000 */
[----:B------:R0:W-:Y:S01]  /*4030*/  UTMACMDFLUSH ;  /* 0x00000000000079b7 */ /* 0x0001e20000000000 */
[----:B--2---:R-:W-:-:S04]  /*4040*/  DEPBAR.LE SB0, 0x3 ;  /* 0x000080c00000791a */ /* 0x004fc80000000000 */
.L_x_45:
[----:B------:R-:W-:Y:S01]  /*4050*/  BAR.SYNC.DEFER_BLOCKING 0x1, 0x80 ;  /* 0x0042000000007b1d */ /* 0x000fe20000010000 */
[----:B------:R-:W-:Y:S01]  /*4060*/  UISETP.GE.U32.AND UP1, UPT, UR27, 0x6, UPT ;  /* 0x000000061b00788c */ /* 0x000fe2000bf26070 */
[----:B------:R-:W-:Y:S01]  /*4070*/  IADD3 R79, PT, PT, R79, 0x1, RZ ;  /* 0x000000014f4f7810 */ /* 0x000fe20007ffe0ff */
[----:B------:R-:W-:Y:S02]  /*4080*/  UIADD3 UR4, UPT, UPT, UR27, 0x2, URZ ;  /* 0x000000021b047890 */ /* 0x000fe4000fffe0ff */
[----:B------:R-:W-:Y:S02]  /*4090*/  UIADD3 UR26, UPT, UPT, UR26, 0x40, URZ ;  /* 0x000000401a1a7890 */ /* 0x000fe4000fffe0ff */
[----:B------:R-:W-:Y:S02]  /*40a0*/  UIADD3 UR5, UPT, UPT, UR5, 0x20, URZ ;  /* 0x0000002005057890 */ /* 0x000fe4000fffe0ff */
[----:B------:R-:W-:Y:S02]  /*40b0*/  UIADD3 UR9, UPT, UPT, UR9, 0x40, URZ ;  /* 0x0000004009097890 */ /* 0x000fe4000fffe0ff */
[----:B------:R-:W-:Y:S01]  /*40c0*/  UIADD3 UR8, UPT, UPT, UR8, 0x4000, URZ ;  /* 0x0000400008087890 */ /* 0x000fe2000fffe0ff */
[----:B------:R-:W-:Y:S01]  /*40d0*/  UMOV UR27, UR4 ;  /* 0x00000004001b7c82 */ /* 0x000fe20008000000 */
[----:B------:R-:W-:Y:S10]  /*40e0*/  BRA.U !UP1, `(.L_x_46) ;  /* 0xffffffe909e07547 */ /* 0x000ff4000b83ffff */
[----:B------:R-:W2:Y:S01]  /*40f0*/  LDCU.64 UR4, c[0x0][0x6c0] ;  /* 0x0000d800ff0477ac */ /* 0x000ea20008000a00 */
[----:B------:R-:W-:Y:S01]  /*4100*/  LOP3.LUT R80, R80, 0x1, RZ, 0x3c, !PT ;  /* 0x0000000150507812 */ /* 0x000fe200078e3cff */
[----:B------:R-:W-:Y:S01]  /*4110*/  UIADD3 UR17, UPT, UPT, UR16, UR17, URZ ;  /* 0x0000001110117290 */ /* 0x000fe2000fffe0ff */
[----:B------:R-:W-:-:S03]  /*4120*/  ELECT P0, URZ, PT ;  /* 0x0000000000ff782f */ /* 0x000fc60003800000 */
[----:B------:R-:W-:Y:S02]  /*4130*/  UISETP.GE.AND UP0, UPT, UR17, 0x100, UPT ;  /* 0x000001001100788c */ /* 0x000fe4000bf06270 */
[----:B------:R-:W-:Y:S02]  /*4140*/  UIADD3 UR11, UPT, UPT, UR11, 0x1, URZ ;  /* 0x000000010b0b7890 */ /* 0x000fe4000fffe0ff */
[----:B--2---:R-:W-:-:S06]  /*4150*/  UIMAD.WIDE.U32 UR8, UR17, UR5, URZ ;  /* 0x00000005110872a5 */ /* 0x004fcc000f8e00ff */
[----:B-1----:R-:W-:Y:S01]  /*4160*/  @P0 IMAD.MOV.U32 R3, RZ, RZ, 0x1 ;  /* 0x00000001ff030424 */ /* 0x002fe200078e00ff */
[----:B------:R-:W1:Y:S03]  /*4170*/  LDCU UR5, c[0x0][0x6d0] ;  /* 0x0000da00ff0577ac */ /* 0x000e660008000800 */
[----:B------:R4:W-:Y:S01]  /*4180*/  @P0 SYNCS.ARRIVE.TRANS64.RED.ART0 RZ, [R78+URZ], R3 ;  /* 0x000000034eff09a7 */ /* 0x0009e200085004ff */
[----:B------:R-:W-:-:S04]  /*4190*/  UIADD3 UR6, UPT, UPT, UR17, -UR9, URZ ;  /* 0x8000000911067290 */ /* 0x000fc8000fffe0ff */
[----:B------:R-:W-:-:S04]  /*41a0*/  USHF.R.U32.HI UR6, URZ, UR23, UR6 ;  /* 0x00000017ff067299 */ /* 0x000fc80008011606 */
[----:B------:R-:W-:-:S04]  /*41b0*/  UIADD3 UR6, UPT, UPT, UR9, UR6, URZ ;  /* 0x0000000609067290 */ /* 0x000fc8000fffe0ff */
[----:B------:R-:W-:-:S04]  /*41c0*/  USHF.R.U32.HI UR6, URZ, UR22, UR6 ;  /* 0x00000016ff067299 */ /* 0x000fc80008011606 */
[----:B------:R-:W-:-:S04]  /*41d0*/  UIADD3 UR6, UPT, UPT, -UR6, URZ, URZ ;  /* 0x000000ff06067290 */ /* 0x000fc8000fffe1ff */
[----:B------:R-:W-:-:S04]  /*41e0*/  UIMAD UR6, UR4, UR6, UR17 ;  /* 0x00000006040672a4 */ /* 0x000fc8000f8e0211 */
[----:B-1----:R-:W-:Y:S01]  /*41f0*/  UIMAD.WIDE.U32 UR8, UR6, UR5, URZ ;  /* 0x00000005060872a5 */ /* 0x002fe2000f8e00ff */
[----:B------:R-:W1:Y:S03]  /*4200*/  LDCU.64 UR4, c[0x0][0x6d8] ;  /* 0x0000db00ff0477ac */ /* 0x000e660008000a00 */
[----:B------:R-:W-:-:S04]  /*4210*/  UIADD3 UR8, UPT, UPT, UR6, -UR9, URZ ;  /* 0x8000000906087290 */ /* 0x000fc8000fffe0ff */
[----:B------:R-:W-:-:S04]  /*4220*/  USHF.R.U32.HI UR8, URZ, UR21, UR8 ;  /* 0x00000015ff087299 */ /* 0x000fc80008011608 */
[----:B------:R-:W-:-:S04]  /*4230*/  UIADD3 UR9, UPT, UPT, UR9, UR8, URZ ;  /* 0x0000000809097290 */ /* 0x000fc8000fffe0ff */
[----:B------:R-:W-:-:S04]  /*4240*/  USHF.R.U32.HI UR9, URZ, UR15, UR9 ;  /* 0x0000000fff097299 */ /* 0x000fc80008011609 */
[----:B-1----:R-:W-:Y:S01]  /*4250*/  UIMAD.WIDE.U32 UR26, UR9, UR5, URZ ;  /* 0x00000005091a72a5 */ /* 0x002fe2000f8e00ff */
[----:B------:R-:W1:Y:S06]  /*4260*/  LDCU UR5, c[0x0][0x6cc] ;  /* 0x0000d980ff0577ac */ /* 0x000e6c0008000800 */
[----:B------:R-:W-:Y:S02]  /*4270*/  UMOV UR19, UR27 ;  /* 0x0000001b00137c82 */ /* 0x000fe40008000000 */
[----:B------:R-:W-:-:S04]  /*4280*/  UIADD3 UR8, UPT, UPT, UR9, -UR19, URZ ;  /* 0x8000001309087290 */ /* 0x000fc8000fffe0ff */
[----:B------:R-:W-:-:S04]  /*4290*/  USHF.R.U32.HI UR8, URZ, UR14, UR8 ;  /* 0x0000000eff087299 */ /* 0x000fc80008011608 */
[----:B------:R-:W-:-:S04]  /*42a0*/  UIADD3 UR8, UPT, UPT, UR19, UR8, URZ ;  /* 0x0000000813087290 */ /* 0x000fc8000fffe0ff */
[----:B------:R-:W-:Y:S02]  /*42b0*/  USHF.R.U32.HI UR10, URZ, UR13, UR8 ;  /* 0x0000000dff0a7299 */ /* 0x000fe40008011608 */
[----:B------:R-:W-:Y:S02]  /*42c0*/  UIADD3 UR8, UPT, UPT, -UR9, URZ, URZ ;  /* 0x000000ff09087290 */ /* 0x000fe4000fffe1ff */
[----:B------:R-:W-:Y:S02]  /*42d0*/  UIADD3 UR10, UPT, UPT, -UR10, URZ, URZ ;  /* 0x000000ff0a0a7290 */ /* 0x000fe4000fffe1ff */
[----:B-1----:R-:W-:Y:S02]  /*42e0*/  UIMAD UR5, UR5, UR8, UR6 ;  /* 0x00000008050572a4 */ /* 0x002fe4000f8e0206 */
[----:B------:R-:W-:Y:S01]  /*42f0*/  UIMAD UR9, UR4, UR10, UR9 ;  /* 0x0000000a040972a4 */ /* 0x000fe2000f8e0209 */
[----:B----4-:R-:W-:Y:S11]  /*4300*/  BRA.U !UP0, `(.L_x_47) ;  /* 0xffffffe508d87547 */ /* 0x010ff6000b83ffff */
.L_x_42:
[----:B------:R-:W-:-:S09]  /*4310*/  UISETP.NE.AND UP0, UPT, UR33, URZ, UPT ;  /* 0x000000ff2100728c */ /* 0x000fd2000bf05270 */
[----:B------:R-:W-:Y:S05]  /*4320*/  BRA.U UP0, `(.L_x_48) ;  /* 0x0000000100207547 */ /* 0x000fea000b800000 */
[----:B------:R-:W4:Y:S01]  /*4330*/  S2UR UR4, SR_CgaCtaId ;  /* 0x00000000000479c3 */ /* 0x000f220000008800 */
[----:B------:R-:W-:Y:S01]  /*4340*/  ELECT P0, URZ, PT ;  /* 0x0000000000ff782f */ /* 0x000fe20003800000 */
[----:B------:R-:W-:-:S06]  /*4350*/  IMAD.MOV.U32 R2, RZ, RZ, 0x1 ;  /* 0x00000001ff027424 */ /* 0x000fcc00078e00ff */
[----:B------:R-:W-:Y:S06]  /*4360*/  UVIRTCOUNT.DEALLOC.SMPOOL 0x80 ;  /* 0x000000800000784c */ /* 0x000fec0000000000 */
[----:B------:R-:W-:Y:S01]  /*4370*/  @P0 MOV R3, 0x40 ;  /* 0x0000004000030802 */ /* 0x000fe20000000f00 */
[----:B----4-:R-:W-:-:S05]  /*4380*/  @P0 IMAD.U32 R0, RZ, RZ, UR4 ;  /* 0x00000004ff000e24 */ /* 0x010fca000f8e00ff */
[----:B------:R-:W-:-:S05]  /*4390*/  @P0 LEA R3, R0, R3, 0x18 ;  /* 0x0000000300030211 */ /* 0x000fca00078ec0ff */
[----:B------:R4:W-:Y:S02]  /*43a0*/  @P0 STS.U8 [R3], R2 ;  /* 0x0000000203000388 */ /* 0x0009e40000000000 */
.L_x_48:
[----:B------:R-:W-:Y:S06]  /*43b0*/  BAR.SYNC.DEFER_BLOCKING 0x1, 0x80 ;  /* 0x0042000000007b1d */ /* 0x000fec0000010000 */
[----:B------:R-:W-:Y:S05]  /*43c0*/  BRA.U UP0, `(.L_x_49) ;  /* 0x0000000100c47547 */ /* 0x000fea000b800000 */
[----:B----4-:R-:W4:Y:S01]  /*43d0*/  S2R R3, SR_CgaCtaId ;  /* 0x0000000000037919 */ /* 0x010f220000008800 */
[----:B------:R-:W-:Y:S02]  /*43e0*/  MOV R2, 0x400 ;  /* 0x0000040000027802 */ /* 0x000fe40000000f00 */
[----:B------:R-:W-:Y:S01]  /*43f0*/  LOP3.LUT R4, R0, 0x1, RZ, 0x3c, !PT ;  /* 0x0000000100047812 */ /* 0x000fe200078e3cff */
[----:B------:R-:W-:Y:S01]  /*4400*/  IMAD.MOV.U32 R0, RZ, RZ, 0x1 ;  /* 0x00000001ff007424 */ /* 0x000fe200078e00ff */
[----:B----4-:R-:W-:-:S05]  /*4410*/  LEA R2, R3, R2, 0x18 ;  /* 0x0000000203027211 */ /* 0x010fca00078ec0ff */
[----:B------:R-:W-:-:S05]  /*4420*/  VIADD R5, R2, 0x40 ;  /* 0x0000004002057836 */ /* 0x000fca0000000000 */
[----:B------:R-:W-:-:S04]  /*4430*/  PRMT R5, R4, 0x654, R5 ;  /* 0x0000065404057816 */ /* 0x000fc80000000005 */
[----:B------:R4:W-:Y:S01]  /*4440*/  SYNCS.ARRIVE.TRANS64.RED.ART0 RZ, [R5+URZ], R0 ;  /* 0x0000000005ff79a7 */ /* 0x0009e200085004ff */
[----:B------:R-:W5:Y:S02]  /*4450*/  SYNCS.PHASECHK.TRANS64.TRYWAIT P0, [R2+URZ+0x40], RZ ;  /* 0x000040ff020075a7 */ /* 0x000f6400080011ff */
[----:B----45:R-:W-:Y:S05]  /*4460*/  @!P0 BRA `(.L_x_50) ;  /* 0x0000000400ac8947 */ /* 0x030fea0003800000 */
.L_x_63:
[----:B------:R-:W-:Y:S01]  /*4470*/  NOP ;  /* 0x0000000000007918 */ /* 0x000fe20000000000 */
[----:B------:R-:W-:Y:S01]  /*4480*/  MOV R0, 0x50 ;  /* 0x0000005000007802 */ /* 0x000fe20000000f00 */
[----:B------:R-:W-:Y:S01]  /*4490*/  ULOP3.LUT UR8, UR18, 0xffff, URZ, 0xc0, !UPT ;  /* 0x0000ffff12087892 */ /* 0x000fe2000f8ec0ff */
[----:B------:R-:W-:Y:S02]  /*44a0*/  UMOV UR5, 0x1 ;  /* 0x0000000100057882 */ /* 0x000fe40000000000 */
[----:B------:R-:W-:Y:S01]  /*44b0*/  LEA R3, R3, R0, 0x18 ;  /* 0x0000000003037211 */ /* 0x000fe200078ec0ff */
[----:B------:R-:W-:Y:S01]  /*44c0*/  USHF.R.U32.HI UR8, URZ, 0x5, UR8 ;  /* 0x00000005ff087899 */ /* 0x000fe20008011608 */
[----:B------:R-:W-:-:S03]  /*44d0*/  UMOV UR4, 0xffff ;  /* 0x0000ffff00047882 */ /* 0x000fc60000000000 */
[----:B------:R-:W5:Y:S01]  /*44e0*/  LDS R0, [R3] ;  /* 0x0000000003007984 */ /* 0x000f620000000800 */
[----:B------:R-:W-:Y:S02]  /*44f0*/  UIADD3 UR7, UPT, UPT, UR8, 0x10, URZ ;  /* 0x0000001008077890 */ /* 0x000fe4000fffe0ff */
[----:B------:R-:W-:Y:S02]  /*4500*/  USHF.L.U32 UR4, UR4, UR8, URZ ;  /* 0x0000000804047299 */ /* 0x000fe400080006ff */
[----:B------:R-:W-:-:S04]  /*4510*/  USHF.L.U32 UR7, UR5, UR7, URZ ;  /* 0x0000000705077299 */ /* 0x000fc800080006ff */
[----:B------:R-:W-:-:S04]  /*4520*/  ULOP3.LUT UR7, UR7, UR4, URZ, 0xfc, !UPT ;  /* 0x0000000407077292 */ /* 0x000fc8000f8efcff */
[----:B------:R-:W-:Y:S01]  /*4530*/  ULOP3.LUT UR5, UR7, 0xffff, URZ, 0xc0, !UPT ;  /* 0x0000ffff07057892 */ /* 0x000fe2000f8ec0ff */
[----:B-----5:R-:W-:-:S13]  /*4540*/  R2UR UR6, R0 ;  /* 0x00000000000672ca */ /* 0x020fda00000e0000 */
[----:B------:R-:W-:-:S04]  /*4550*/  ULOP3.LUT UR4, UR7, 0xffff, UR6, 0x80, !UPT ;  /* 0x0000ffff07047892 */ /* 0x000fc8000f8e8006 */
[----:B------:R-:W-:-:S09]  /*4560*/  UISETP.NE.AND UP0, UPT, UR4, UR5, UPT ;  /* 0x000000050400728c */ /* 0x000fd2000bf05270 */
[----:B------:R-:W-:Y:S05]  /*4570*/  BRA.U UP0, `(.L_x_51) ;  /* 0x00000001004c7547 */ /* 0x000fea000b800000 */
[----:B------:R-:W-:Y:S02]  /*4580*/  USHF.R.U32.HI UR4, URZ, 0x10, UR7 ;  /* 0x00000010ff047899 */ /* 0x000fe40008011607 */
[----:B------:R-:W-:-:S04]  /*4590*/  USHF.R.U32.HI UR5, URZ, 0x10, UR6 ;  /* 0x00000010ff057899 */ /* 0x000fc80008011606 */
[----:B------:R-:W-:-:S04]  /*45a0*/  ULOP3.LUT UR5, UR5, UR4, URZ, 0xc0, !UPT ;  /* 0x0000000405057292 */ /* 0x000fc8000f8ec0ff */
[----:B------:R-:W-:-:S09]  /*45b0*/  UISETP.NE.AND UP0, UPT, UR5, UR4, UPT ;  /* 0x000000040500728c */ /* 0x000fd2000bf05270 */
[----:B------:R-:W-:Y:S05]  /*45c0*/  BRA.U UP0, `(.L_x_52) ;  /* 0x00000001002c7547 */ /* 0x000fea000b800000 */
[----:B----4-:R-:W4:Y:S01]  /*45d0*/  S2R R2, SR_LANEID ;  /* 0x0000000000027919 */ /* 0x010f220000000000 */
[----:B------:R-:W-:Y:S01]  /*45e0*/  ULOP3.LUT UR7, URZ, UR7, URZ, 0x33, !UPT ;  /* 0x00000007ff077292 */ /* 0x000fe2000f8e33ff */
[----:B------:R-:W-:Y:S02]  /*45f0*/  VOTEU.ANY UR5, UPT, PT ;  /* 0x0000000000057886 */ /* 0x000fe400038e0100 */
[----:B------:R-:W-:-:S03]  /*4600*/  UFLO.U32 UR5, UR5 ;  /* 0x00000005000572bd */ /* 0x000fc600080e0000 */
[----:B------:R-:W-:-:S04]  /*4610*/  IMAD.U32 R0, RZ, RZ, UR7 ;  /* 0x00000007ff007e24 */ /* 0x000fc8000f8e00ff */
[----:B------:R-:W5:Y:S02]  /*4620*/  REDUX UR4, R0 ;  /* 0x00000000000473c4 */ /* 0x000f640000000000 */
[----:B------:R3:W-:Y:S01]  /*4630*/  UTCATOMSWS.AND URZ, UR7 ;  /* 0x0000000700ff79e3 */ /* 0x0007e20008000000 */
[----:B----4-:R-:W-:Y:S02]  /*4640*/  ISETP.EQ.U32.AND P0, PT, R2, UR5, PT ;  /* 0x0000000502007c0c */ /* 0x010fe4000bf02070 */
[----:B-----5:R-:W-:-:S11]  /*4650*/  MOV R2, UR4 ;  /* 0x0000000400027c02 */ /* 0x020fd60008000f00 */
[----:B------:R3:W-:Y:S01]  /*4660*/  @P0 ATOMS.AND RZ, [R3], R2 ;  /* 0x0000000203ff038c */ /* 0x0007e20002800000 */
[----:B------:R-:W-:Y:S05]  /*4670*/  BRA `(.L_x_53) ;  /* 0x0000000000147947 */ /* 0x000fea0003800000 */
.L_x_52:
[----:B----4-:R-:W-:Y:S02]  /*4680*/  MOV R2, 0x46a0 ;  /* 0x000046a000027802 */ /* 0x010fe40000000f00 */
[----:B-123--:R-:W-:Y:S05]  /*4690*/  CALL.REL.NOINC `($__internal_0_$__cuda_sm10x_tcgen05_guardrail_trap_col_being_dealloced_not_returned_by_alloc) ;  /* 0x0000000400347944 */ /* 0x00efea0003c00000 */
[----:B------:R-:W-:Y:S05]  /*46a0*/  BRA `(.L_x_53) ;  /* 0x0000000000087947 */ /* 0x000fea0003800000 */
.L_x_51:
[----:B----4-:R-:W-:Y:S02]  /*46b0*/  MOV R2, 0x46d0 ;  /* 0x000046d000027802 */ /* 0x010fe40000000f00 */
[----:B-123--:R-:W-:Y:S05]  /*46c0*/  CALL.REL.NOINC `($__internal_2_$__cuda_sm10x_tcgen05_guardrail_trap_unallocated_columns_being_dealloced) ;  /* 0x0000000400407944 */ /* 0x00efea0003c00000 */
.L_x_53:
[----:B------:R-:W-:Y:S01]  /*46d0*/  NOP ;  /* 0x0000000000007918 */ /* 0x000fe20000000000 */
.L_x_49:
[----:B------:R-:W-:Y:S01]  /*46e0*/  UISETP.NE.AND UP0, UPT, UR33, URZ, UPT ;  /* 0x000000ff2100728c */ /* 0x000fe2000bf05270 */
[----:B------:R-:W-:-:S04]  /*46f0*/  DEPBAR.LE SB0, 0x0 ;  /* 0x000080000000791a */ /* 0x000fc80000000000 */
[----:B------:R-:W-:-:S04]  /*4700*/  DEPBAR.LE SB0, 0x0 ;  /* 0x000080000000791a */ /* 0x000fc80000000000 */
[----:B------:R-:W-:Y:S05]  /*4710*/  BRA.U UP0, `(.L_x_29) ;  /* 0x00000001002c7547 */ /* 0x000fea000b800000 */
[----:B------:R-:W5:Y:S01]  /*4720*/  S2UR UR5, SR_CgaCtaId ;  /* 0x00000000000579c3 */ /* 0x000f620000008800 */
[----:B------:R-:W-:Y:S01]  /*4730*/  UMOV UR6, 0x400 ;  /* 0x0000040000067882 */ /* 0x000fe20000000000 */
[----:B------:R-:W-:Y:S01]  /*4740*/  UMOV UR4, 0x20 ;  /* 0x0000002000047882 */ /* 0x000fe20000000000 */
[----:B------:R-:W-:Y:S01]  /*4750*/  ELECT P0, URZ, PT ;  /* 0x0000000000ff782f */ /* 0x000fe20003800000 */
[----:B-----5:R-:W-:Y:S02]  /*4760*/  ULEA UR5, UR5, UR6, 0x18 ;  /* 0x0000000605057291 */ /* 0x020fe4000f8ec0ff */
[----:B------:R-:W-:-:S04]  /*4770*/  UIADD3 UR6, UPT, UPT, -UR4, 0x100000, URZ ;  /* 0x0010000004067890 */ /* 0x000fc8000fffe1ff */
[----:B---3--:R-:W-:Y:S02]  /*4780*/  USHF.L.U32 UR7, UR6, 0xb, URZ ;  /* 0x0000000b06077899 */ /* 0x008fe400080006ff */
[----:B------:R-:W-:Y:S01]  /*4790*/  USHF.L.U32 UR6, UR6, 0x1, URZ ;  /* 0x0000000106067899 */ /* 0x000fe200080006ff */
[----:B------:R-:W3:Y:S11]  /*47a0*/  FENCE.VIEW.ASYNC.S ;  /* 0x00000000000073c6 */ /* 0x000ef60000000000 */
[----:B---3--:R3:W5:Y:S01]  /*47b0*/  SYNCS.EXCH.64 URZ, [UR5+0x40], UR6 ;  /* 0x0000400605ff75b2 */ /* 0x0087620008000100 */
[----:B------:R-:W-:Y:S01]  /*47c0*/  NOP ;  /* 0x0000000000007918 */ /* 0x000fe20000000000 */
.L_x_29:
[----:B------:R-:W-:Y:S01]  /*47d0*/  NOP ;  /* 0x0000000000007918 */ /* 0x000fe20000000000 */
[----:B-12345:R-:W-:Y:S05]  /*47e0*/  EXIT ;  /* 0x000000000000794d */ /* 0x03efea0003800000 */
.L_x_10:
[----:B------:R-:W-:Y:S02]  /*47f0*/  MOV R2, UR4 ;  /* 0x0000000400027c02 */ /* 0x000fe40008000f00 */
[----:B------:R-:W-:Y:S02]  /*4800*/  MOV R3, UR4 ;  /* 0x0000000400037c02 */ /* 0x000fe40008000f00 */
[----:B------:R-:W-:-:S07]  /*4810*/  MOV R0, UR25 ;  /* 0x0000001900007c02 */ /* 0x000fce0008000f00 */
.L_x_54:
[----:B-1----:R1:W2:Y:S02]  /*4820*/  SYNCS.PHASECHK.TRANS64.TRYWAIT P0, [R0+URZ+0x18], R3 ;  /* 0x00001803000075a7 */ /* 0x0022a400080011ff */
[----:B--2---:R-:W-:Y:S05]  /*4830*/  @!P0 NANOSLEEP.SYNCS 0x989680 ;  /* 0x009896800000895d */ /* 0x004fea0003900000 */
[----:B------:R-:W2:Y:S02]  /*4840*/  @!P0 SYNCS.PHASECHK.TRANS64 P0, [R0+URZ+0x18], R3 ;  /* 0x00001803000085a7 */ /* 0x000ea400080010ff */
[----:B--2---:R-:W-:Y:S05]  /*4850*/  @!P0 BRA `(.L_x_54) ;  /* 0xfffffffc00f08947 */ /* 0x004fea000383ffff */
[----:B------:R-:W-:Y:S05]  /*4860*/  BRA `(.L_x_9) ;  /* 0xffffffc000a87947 */ /* 0x000fea000383ffff */
.L_x_14:
[----:B------:R-:W-:Y:S02]  /*4870*/  MOV R2, UR6 ;  /* 0x0000000600027c02 */ /* 0x000fe40008000f00 */
[----:B------:R-:W-:Y:S02]  /*4880*/  MOV R3, UR6 ;  /* 0x0000000600037c02 */ /* 0x000fe40008000f00 */
[----:B------:R-:W-:-:S07]  /*4890*/  MOV R0, UR4 ;  /* 0x0000000400007c02 */ /* 0x000fce0008000f00 */
.L_x_55:
[----:B-----5:R5:W4:Y:S02]  /*48a0*/  SYNCS.PHASECHK.TRANS64.TRYWAIT P0, [R0+URZ+0x18], R3 ;  /* 0x00001803000075a7 */ /* 0x020b2400080011ff */
[----:B----4-:R-:W-:Y:S05]  /*48b0*/  @!P0 NANOSLEEP.SYNCS 0x989680 ;  /* 0x009896800000895d */ /* 0x010fea0003900000 */
[----:B------:R-:W4:Y:S02]  /*48c0*/  @!P0 SYNCS.PHASECHK.TRANS64 P0, [R0+URZ+0x18], R3 ;  /* 0x00001803000085a7 */ /* 0x000f2400080010ff */
[----:B----4-:R-:W-:Y:S05]  /*48d0*/  @!P0 BRA `(.L_x_55) ;  /* 0xfffffffc00f08947 */ /* 0x010fea000383ffff */
[----:B------:R-:W-:Y:S05]  /*48e0*/  BRA `(.L_x_56) ;  /* 0xffffffc400e07947 */ /* 0x000fea000383ffff */
.L_x_18:
[----:B------:R-:W-:Y:S02]  /*48f0*/  MOV R0, UR12 ;  /* 0x0000000c00007c02 */ /* 0x000fe40008000f00 */
[-C--:B------:R-:W-:Y:S02]  /*4900*/  MOV R6, R2.reuse ;  /* 0x0000000200067202 */ /* 0x080fe40000000f00 */
[----:B------:R-:W-:-:S07]  /*4910*/  MOV R7, R2 ;  /* 0x0000000200077202 */ /* 0x000fce0000000f00 */
.L_x_57:
[----:B---3--:R3:W4:Y:S02]  /*4920*/  SYNCS.PHASECHK.TRANS64.TRYWAIT P0, [R0+URZ+0x38], R7 ;  /* 0x00003807000075a7 */ /* 0x00872400080011ff */
[----:B----4-:R-:W-:Y:S05]  /*4930*/  @!P0 NANOSLEEP.SYNCS 0x989680 ;  /* 0x009896800000895d */ /* 0x010fea0003900000 */
[----:B------:R-:W4:Y:S02]  /*4940*/  @!P0 SYNCS.PHASECHK.TRANS64 P0, [R0+URZ+0x38], R7 ;  /* 0x00003807000085a7 */ /* 0x000f2400080010ff */
[----:B----4-:R-:W-:Y:S05]  /*4950*/  @!P0 BRA `(.L_x_57) ;  /* 0xfffffffc00f08947 */ /* 0x010fea000383ffff */
[----:B------:R-:W-:Y:S05]  /*4960*/  BRA `(.L_x_17) ;  /* 0xffffffcc00447947 */ /* 0x000fea000383ffff */
.L_x_21:
[----:B------:R-:W-:Y:S02]  /*4970*/  MOV R6, UR25 ;  /* 0x0000001900067c02 */ /* 0x000fe40008000f00 */
[----:B------:R-:W-:Y:S02]  /*4980*/  MOV R7, UR25 ;  /* 0x0000001900077c02 */ /* 0x000fe40008000f00 */
[----:B------:R-:W-:Y:S07]  /*4990*/  MOV R0, UR17 ;  /* 0x0000001100007c02 */ /* 0x000fee0008000f00 */
.L_x_58:
[----:B---3--:R3:W4:Y:S02]  /*49a0*/  SYNCS.PHASECHK.TRANS64.TRYWAIT P0, [R0+URZ], R7 ;  /* 0x00000007000075a7 */ /* 0x00872400080011ff */
[----:B----4-:R-:W-:Y:S05]  /*49b0*/  @!P0 NANOSLEEP.SYNCS 0x989680 ;  /* 0x009896800000895d */ /* 0x010fea0003900000 */
[----:B------:R-:W4:Y:S02]  /*49c0*/  @!P0 SYNCS.PHASECHK.TRANS64 P0, [R0+URZ], R7 ;  /* 0x00000007000085a7 */ /* 0x000f2400080010ff */
[----:B----4-:R-:W-:Y:S05]  /*49d0*/  @!P0 BRA `(.L_x_58) ;  /* 0xfffffffc00f08947 */ /* 0x010fea000383ffff */
[----:B------:R-:W-:Y:S05]  /*49e0*/  BRA `(.L_x_20) ;  /* 0xffffffcc00a07947 */ /* 0x000fea000383ffff */
.L_x_38:
[----:B------:R-:W-:-:S07]  /*49f0*/  MOV R15, R14 ;  /* 0x0000000e000f7202 */ /* 0x000fce0000000f00 */
.L_x_59:
[----:B----4-:R4:W5:Y:S02]  /*4a00*/  SYNCS.PHASECHK.TRANS64.TRYWAIT P0, [R0+URZ], R15 ;  /* 0x0000000f000075a7 */ /* 0x01096400080011ff */
[----:B-----5:R-:W-:Y:S05]  /*4a10*/  @!P0 NANOSLEEP.SYNCS 0x989680 ;  /* 0x009896800000895d */ /* 0x020fea0003900000 */
[----:B------:R-:W5:Y:S02]  /*4a20*/  @!P0 SYNCS.PHASECHK.TRANS64 P0, [R0+URZ], R15 ;  /* 0x0000000f000085a7 */ /* 0x000f6400080010ff */
[----:B-----5:R-:W-:Y:S05]  /*4a30*/  @!P0 BRA `(.L_x_59) ;  /* 0xfffffffc00f08947 */ /* 0x020fea000383ffff */
[----:B------:R-:W-:Y:S05]  /*4a40*/  BRA `(.L_x_37) ;  /* 0xffffffd400c07947 */ /* 0x000fea000383ffff */
.L_x_41:
[----:B------:R-:W-:-:S07]  /*4a50*/  MOV R11, R10 ;  /* 0x0000000a000b7202 */ /* 0x000fce0000000f00 */
.L_x_60:
[----:B----4-:R4:W5:Y:S02]  /*4a60*/  SYNCS.PHASECHK.TRANS64.TRYWAIT P0, [R8+URZ], R11 ;  /* 0x0000000b080075a7 */ /* 0x01096400080011ff */
[----:B-----5:R-:W-:Y:S05]  /*4a70*/  @!P0 NANOSLEEP.SYNCS 0x989680 ;  /* 0x009896800000895d */ /* 0x020fea0003900000 */
[----:B------:R-:W5:Y:S02]  /*4a80*/  @!P0 SYNCS.PHASECHK.TRANS64 P0, [R8+URZ], R11 ;  /* 0x0000000b080085a7 */ /* 0x000f6400080010ff */
[----:B-----5:R-:W-:Y:S05]  /*4a90*/  @!P0 BRA `(.L_x_60) ;  /* 0xfffffffc00f08947 */ /* 0x020fea000383ffff */
[----:B------:R-:W-:Y:S05]  /*4aa0*/  BRA `(.L_x_40) ;  /* 0xffffffd800287947 */ /* 0x000fea000383ffff */
.L_x_43:
[----:B------:R-:W-:Y:S02]  /*4ab0*/  MOV R2, UR4 ;  /* 0x0000000400027c02 */ /* 0x000fe40008000f00 */
[----:B------:R-:W-:-:S07]  /*4ac0*/  MOV R5, R4 ;  /* 0x0000000400057202 */ /* 0x000fce0000000f00 */
.L_x_61:
[----:B-1----:R1:W2:Y:S02]  /*4ad0*/  SYNCS.PHASECHK.TRANS64.TRYWAIT P0, [R2+URZ+0x30], R5 ;  /* 0x00003005020075a7 */ /* 0x0022a400080011ff */
[----:B--2---:R-:W-:Y:S05]  /*4ae0*/  @!P0 NANOSLEEP.SYNCS 0x989680 ;  /* 0x009896800000895d */ /* 0x004fea0003900000 */
[----:B------:R-:W2:Y:S02]  /*4af0*/  @!P0 SYNCS.PHASECHK.TRANS64 P0, [R2+URZ+0x30], R5 ;  /* 0x00003005020085a7 */ /* 0x000ea400080010ff */
[----:B--2---:R-:W-:Y:S05]  /*4b00*/  @!P0 BRA `(.L_x_61) ;  /* 0xfffffffc00f08947 */ /* 0x004fea000383ffff */
[----:B------:R-:W-:Y:S05]  /*4b10*/  BRA `(.L_x_62) ;  /* 0xffffffe000487947 */ /* 0x000fea000383ffff */
.L_x_50:
[----:B----4-:R4:W5:Y:S02]  /*4b20*/  SYNCS.PHASECHK.TRANS64.TRYWAIT P0, [R2+URZ+0x40], RZ ;  /* 0x000040ff020075a7 */ /* 0x01096400080011ff */
[----:B-----5:R-:W-:Y:S05]  /*4b30*/  @!P0 NANOSLEEP.SYNCS 0x989680 ;  /* 0x009896800000895d */ /* 0x020fea0003900000 */
[----:B------:R-:W5:Y:S02]  /*4b40*/  @!P0 SYNCS.PHASECHK.TRANS64 P0, [R2+URZ+0x40], RZ ;  /* 0x000040ff020085a7 */ /* 0x000f6400080010ff */
[----:B-----5:R-:W-:Y:S05]  /*4b50*/  @!P0 BRA `(.L_x_50) ;  /* 0xfffffffc00f08947 */ /* 0x020fea000383ffff */
[----:B------:R-:W-:Y:S05]  /*4b60*/  BRA `(.L_x_63) ;  /* 0xfffffff800407947 */ /* 0x000fea000383ffff */
        .weak           $__internal_0_$__cuda_sm10x_tcgen05_guardrail_trap_col_being_dealloced_not_returned_by_alloc
        .type           $__internal_0_$__cuda_sm10x_tcgen05_guardrail_trap_col_being_dealloced_not_returned_by_alloc,@function
        .size           $__internal_0_$__cuda_sm10x_tcgen05_guardrail_trap_col_being_dealloced_not_returned_by_alloc,($__internal_1_$__cuda_sm10x_tcgen05_guardrail_trap_phase_invalid_during_alloc - $__internal_0_$__cuda_sm10x_tcgen05_guardrail_trap_col_being_dealloced_not_returned_by_alloc)
$__internal_0_$__cuda_sm10x_tcgen05_guardrail_trap_col_being_dealloced_not_returned_by_alloc:
[----:B------:R-:W-:Y:S05]  /*4b70*/  BPT.TRAP 0x1 ;  /* 0x000000040000795c */ /* 0x000fea0000300000 */
[----:B------:R-:W-:-:S04]  /*4b80*/  HFMA2 R3, -RZ, RZ, 0, 0 ;  /* 0x00000000ff037431 */ /* 0x000fc800000001ff */
[----:B------:R-:W-:Y:S05]  /*4b90*/  RET.REL.NODEC R2 `(kernel_cutlass_kernel_cudnngemm_swigludense_blockscaled_gemm_persistent_swiglu_interleaved_quantSm100BlockScaledPersistentDenseGemmKernel_object_at__TiledMMA_ThrLayoutVMNK21111000_Permuta_0) ;  /* 0xffffffb402187950 */ /* 0x000fea0003c3ffff */
        .weak           $__internal_1_$__cuda_sm10x_tcgen05_guardrail_trap_phase_invalid_during_alloc
        .type           $__internal_1_$__cuda_sm10x_tcgen05_guardrail_trap_phase_invalid_during_alloc,@function
        .size           $__internal_1_$__cuda_sm10x_tcgen05_guardrail_trap_phase_invalid_during_alloc,($__internal_2_$__cuda_sm10x_tcgen05_guardrail_trap_unallocated_columns_being_dealloced - $__internal_1_$__cuda_sm10x_tcgen05_guardrail_trap_phase_invalid_during_alloc)
$__internal_1_$__cuda_sm10x_tcgen05_guardrail_trap_phase_invalid_during_alloc:
[----:B------:R-:W-:Y:S05]  /*4ba0*/  BPT.TRAP 0x1 ;  /* 0x000000040000795c */ /* 0x000fea0000300000 */
[----:B------:R-:W-:-:S04]  /*4bb0*/  MOV R3, 0x0 ;  /* 0x0000000000037802 */ /* 0x000fc80000000f00 */
[----:B------:R-:W-:Y:S05]  /*4bc0*/  RET.REL.NODEC R2 `(kernel_cutlass_kernel_cudnngemm_swigludense_blockscaled_gemm_persistent_swiglu_interleaved_quantSm100BlockScaledPersistentDenseGemmKernel_object_at__TiledMMA_ThrLayoutVMNK21111000_Permuta_0) ;  /* 0xffffffb4020c7950 */ /* 0x000fea0003c3ffff */
        .weak           $__internal_2_$__cuda_sm10x_tcgen05_guardrail_trap_unallocated_columns_being_dealloced
        .type           $__internal_2_$__cuda_sm10x_tcgen05_guardrail_trap_unallocated_columns_being_dealloced,@function
        .size           $__internal_2_$__cuda_sm10x_tcgen05_guardrail_trap_unallocated_columns_being_dealloced,(.L_x_67 - $__internal_2_$__cuda_sm10x_tcgen05_guardrail_trap_unallocated_columns_being_dealloced)
$__internal_2_$__cuda_sm10x_tcgen05_guardrail_trap_unallocated_columns_being_dealloced:
[----:B------:R-:W-:Y:S05]  /*4bd0*/  BPT.TRAP 0x1 ;  /* 0x000000040000795c */ /* 0x000fea0000300000 */
[----:B------:R-:W-:-:S04]  /*4be0*/  HFMA2 R3, -RZ, RZ, 0, 0 ;  /* 0x00000000ff037431 */ /* 0x000fc800000001ff */
[----:B------:R-:W-:Y:S05]  /*4bf0*/  RET.REL.NODEC R2 `(kernel_cutlass_kernel_cudnngemm_swigludense_blockscaled_gemm_persistent_swiglu_interleaved_quantSm100BlockScaledPersistentDenseGemmKernel_object_at__TiledMMA_ThrLayoutVMNK21111000_Permuta_0) ;  /* 0xffffffb402007950 */ /* 0x000fea0003c3ffff */
.L_x_64:
[----:B------:R-:W-:-:S00]  /*4c00*/  BRA `(.L_x_64) ;  /* 0xfffffffc00fc7947 */ /* 0x000fc0000383ffff */
[----:B------:R-:W-:-:S00]  /*4c10*/  NOP ;  /* 0x0000000000007918 */ /* 0x000fc00000000000 */
        /* <DEDUP_REMOVED lines=14> */
.L_x_67:


//--------------------- .nv.shared.kernel_cutlass_kernel_cudnngemm_swigludense_blockscaled_gemm_persistent_swiglu_interleaved_quantSm100BlockScaledPersistentDenseGemmKernel_object_at__TiledMMA_ThrLayoutVMNK21111000_Permuta_0 --------------------------
	.section	.nv.shared.kernel_cutlass_kernel_cudnngemm_swigludense_blockscaled_gemm_persistent_swiglu_interleaved_quantSm100BlockScaledPersistentDenseGemmKernel_object_at__TiledMMA_ThrLayoutVMNK21111000_Permuta_0,"aw",@nobits
	.sectionflags	@""
	.align	1024
	.zero		1024


//--------------------- .nv.shared.reserved.0     --------------------------
	.section	.nv.shared.reserved.0,"aw",@nobits
	.align	8
	.weak		__nv_reservedSMEM_offset_0_alias
	.size		__nv_reservedSMEM_offset_0_alias, 0, 64
	.other		__nv_reservedSMEM_offset_0_alias,@"STO_CUDA_RESERVED_SHARED STV_DEFAULT"
__nv_reservedSMEM_offset_0_alias:
	.zero		0
.nv.shared.reserved.0:
	.zero		64
	.weak		__nv_reservedSMEM_allocation_phase
	.type		__nv_reservedSMEM_allocation_phase,@object
	.size		__nv_reservedSMEM_allocation_phase,(.L_0 - __nv_reservedSMEM_allocation_phase)
__nv_reservedSMEM_allocation_phase:
	.zero		1
.L_0:
	.zero		7
	.weak		__nv_reservedSMEM_devtool_atexit_pc
	.type		__nv_reservedSMEM_devtool_atexit_pc,@object
	.size		__nv_reservedSMEM_devtool_atexit_pc,(__nv_reservedSMEM_allocation_mask - __nv_reservedSMEM_devtool_atexit_pc)
__nv_reservedSMEM_devtool_atexit_pc:
	.zero		8
	.weak		__nv_reservedSMEM_allocation_mask
	.type		__nv_reservedSMEM_allocation_mask,@object
	.size		__nv_reservedSMEM_allocation_mask,(.L_2 - __nv_reservedSMEM_allocation_mask)
__nv_reservedSMEM_allocation_mask:
	.zero		4
.L_2:
	.zero		4
	.weak		__nv_reservedSMEM_tmem_allocation_pipeline_mbarrier
	.type		__nv_reservedSMEM_tmem_allocation_pipeline_mbarrier,@object
	.size		__nv_reservedSMEM_tmem_allocation_pipeline_mbarrier,(__nv_reservedSMEM_tmem_allocation_pipeline_mbarrier_parity - __nv_reservedSMEM_tmem_allocation_pipeline_mbarrier)
__nv_reservedSMEM_tmem_allocation_pipeline_mbarrier:
	.zero		8
	.weak		__nv_reservedSMEM_tmem_allocation_pipeline_mbarrier_parity
	.type		__nv_reservedSMEM_tmem_allocation_pipeline_mbarrier_parity,@object
	.size		__nv_reservedSMEM_tmem_allocation_pipeline_mbarrier_parity,(.L_4 - __nv_reservedSMEM_tmem_allocation_pipeline_mbarrier_parity)
__nv_reservedSMEM_tmem_allocation_pipeline_mbarrier_parity:
	.zero		4
.L_4:


//--------------------- .nv.constant0.kernel_cutlass_kernel_cudnngemm_swigludense_blockscaled_gemm_persistent_swiglu_interleaved_quantSm100BlockScaledPersistentDenseGemmKernel_object_at__TiledMMA_ThrLayoutVMNK21111000_Permuta_0 --------------------------
	.section	.nv.constant0.kernel_cutlass_kernel_cudnngemm_swigludense_blockscaled_gemm_persistent_swiglu_interleaved_quantSm100BlockScaledPersistentDenseGemmKernel_object_at__TiledMMA_ThrLayoutVMNK21111000_Permuta_0,"a",@progbits
	.sectionflags	@""
	.align	4
.nv.constant0.kernel_cutlass_kernel_cudnngemm_swigludense_blockscaled_gemm_persistent_swiglu_interleaved_quantSm100BlockScaledPersistentDenseGemmKernel_object_at__TiledMMA_ThrLayoutVMNK21111000_Permuta_0:
	.zero		1768


//--------------------- SYMBOLS --------------------------

	.type		.nv.reservedSmem.offset0,@object
	.size		.nv.reservedSmem.offset0,0x4
	.type		.nv.reservedSmem.cap,@object
	.size		.nv.reservedSmem.cap,0x4
